def matmul_kernel(
    a_ptr,
    b_ptr,
    c_ptr,
    M,
    N,
    K,
    stride_am,
    stride_ak,
    stride_bk,
    stride_bn,
    stride_cm,
    stride_cn,
    BLOCK_M: tl.constexpr,
    BLOCK_N: tl.constexpr,
    BLOCK_K: tl.constexpr,
    GROUP_M: tl.constexpr,
):
    pid = tl.program_id(axis=0)
    num_pid_m = tl.cdiv(M, BLOCK_M)
    num_pid_n = tl.cdiv(N, BLOCK_N)
    num_pid_in_group = GROUP_M * num_pid_n
    group_id = pid // num_pid_in_group
    first_pid_m = group_id * GROUP_M
    group_size_m = min(num_pid_m - first_pid_m, GROUP_M)
    pid_m = first_pid_m + ((pid % num_pid_in_group) % group_size_m)
    pid_n = (pid % num_pid_in_group) // group_size_m

    offs_am = (pid_m * BLOCK_M + tl.arange(0, BLOCK_M)) % M
    offs_bn = (pid_n * BLOCK_N + tl.arange(0, BLOCK_N)) % N
    offs_k = tl.arange(0, BLOCK_K)
    a_ptrs = a_ptr + offs_am[:, None] * stride_am + offs_k[None, :] * stride_ak
    b_ptrs = b_ptr + offs_k[:, None] * stride_bk + offs_bn[None, :] * stride_bn

    acc = tl.zeros((BLOCK_M, BLOCK_N), dtype=tl.float32)
    for kk in range(0, tl.cdiv(K, BLOCK_K)):
        a = tl.load(a_ptrs, mask=offs_k[None, :] < K - kk * BLOCK_K, other=0.0)
        b = tl.load(b_ptrs, mask=offs_k[:, None] < K - kk * BLOCK_K, other=0.0)
        acc = tl.dot(a, b, acc)
        a_ptrs += BLOCK_K * stride_ak
        b_ptrs += BLOCK_K * stride_bk

    c = acc.to(c_ptr.dtype.element_ty)
    offs_cm = pid_m * BLOCK_M + tl.arange(0, BLOCK_M)
    offs_cn = pid_n * BLOCK_N + tl.arange(0, BLOCK_N)
    c_ptrs = c_ptr + offs_cm[:, None] * stride_cm + offs_cn[None, :] * stride_cn
    mask = (offs_cm[:, None] < M) & (offs_cn[None, :] < N)
    tl.store(c_ptrs, c, mask=mask)

# config = {"BLOCK_K": 16, "BLOCK_M": 256, "BLOCK_N": 64, "GROUP_M": 8, "arch": "sm_100", "dtype": "fp16", "num_ctas": 1, "num_stages": 3, "num_warps": 4}
# arch = sm_100


// ===== COMPILED SASS (sm_100a) =====

	.target	sm_100a

	.elftype	@"ET_EXEC"


//--------------------- .note.nv.tkinfo           --------------------------
	.section	.note.nv.tkinfo,"",@"SHT_NOTE"
	.sectionflags	@"SHF_NOTE_NV_TKINFO"
	.tkinfo
        /*0018*/ 	.word	0x00000081
        /*0030*/ 	.string	""
        /*0030*/ 	.string	"ptxas-blackwell"
        /*0030*/ 	.string	"Cuda compilation tools, release 12.9, V12.9.86"
        /*0030*/ 	.string	"Build cuda_12.9.r12.9/compiler.36037853_0"
        /*0030*/ 	.string	"-v  -suppress-debug-info  -lineinfo  -arch sm_100a "



//--------------------- .note.nv.cuver            --------------------------
	.section	.note.nv.cuver,"",@"SHT_NOTE"
	.sectionflags	@"SHF_NOTE_NV_CUVER"
        /*0018*/ 	.short	0x0001
        /*001a*/ 	.short	0x0064
        /*001c*/ 	.short	0x0001
        /*001e*/ 	.short	0x0000
        /*0020*/ 	.short	0x0001
        /*0022*/ 	.short	0x0000


//--------------------- .nv.info                  --------------------------
	.section	.nv.info,"",@"SHT_CUDA_INFO"
	.align	4


	//----- nvinfo : EIATTR_REGCOUNT
	.align		4
        /*0000*/ 	.byte	0x04, 0x2f
        /*0002*/ 	.short	(.L_4 - .L_3)
	.align		4
.L_3:
        /*0004*/ 	.word	index@(matmul_kernel)
        /*0008*/ 	.word	0x00000096


	//----- nvinfo : EIATTR_FRAME_SIZE
	.align		4
.L_4:
        /*000c*/ 	.byte	0x04, 0x11
        /*000e*/ 	.short	(.L_6 - .L_5)
	.align		4
.L_5:
        /*0010*/ 	.word	index@($__internal_2_$__cuda_sm10x_tcgen05_guardrail_trap_unallocated_columns_being_dealloced)
        /*0014*/ 	.word	0x00000000


	//----- nvinfo : EIATTR_FRAME_SIZE
	.align		4
.L_6:
        /*0018*/ 	.byte	0x04, 0x11
        /*001a*/ 	.short	(.L_8 - .L_7)
	.align		4
.L_7:
        /*001c*/ 	.word	index@($__internal_1_$__cuda_sm10x_tcgen05_guardrail_trap_phase_invalid_during_alloc)
        /*0020*/ 	.word	0x00000000


	//----- nvinfo : EIATTR_FRAME_SIZE
	.align		4
.L_8:
        /*0024*/ 	.byte	0x04, 0x11
        /*0026*/ 	.short	(.L_10 - .L_9)
	.align		4
.L_9:
        /*0028*/ 	.word	index@($__internal_0_$__cuda_sm10x_tcgen05_guardrail_trap_col_being_dealloced_not_returned_by_alloc)
        /*002c*/ 	.word	0x00000000


	//----- nvinfo : EIATTR_FRAME_SIZE
	.align		4
.L_10:
        /*0030*/ 	.byte	0x04, 0x11
        /*0032*/ 	.short	(.L_12 - .L_11)
	.align		4
.L_11:
        /*0034*/ 	.word	index@(matmul_kernel)
        /*0038*/ 	.word	0x00000000


	//----- nvinfo : EIATTR_MIN_STACK_SIZE
	.align		4
.L_12:
        /*003c*/ 	.byte	0x04, 0x12
        /*003e*/ 	.short	(.L_14 - .L_13)
	.align		4
.L_13:
        /*0040*/ 	.word	index@(matmul_kernel)
        /*0044*/ 	.word	0x00000000
.L_14:


//--------------------- .nv.info.matmul_kernel    --------------------------
	.section	.nv.info.matmul_kernel,"",@"SHT_CUDA_INFO"
	.sectionflags	@""
	.align	4


	//----- nvinfo : EIATTR_CUDA_API_VERSION
	.align		4
        /*0000*/ 	.byte	0x04, 0x37
        /*0002*/ 	.short	(.L_16 - .L_15)
.L_15:
        /*0004*/ 	.word	0x00000081


	//----- nvinfo : EIATTR_KPARAM_INFO
	.align		4
.L_16:
        /*0008*/ 	.byte	0x04, 0x17
        /*000a*/ 	.short	(.L_18 - .L_17)
.L_17:
        /*000c*/ 	.word	0x00000000
        /*0010*/ 	.short	0x000d
        /*0012*/ 	.short	0x0048
        /*0014*/ 	.byte	0x00, 0xf4, 0x21, 0x00


	//----- nvinfo : EIATTR_KPARAM_INFO
	.align		4
.L_18:
        /*0018*/ 	.byte	0x04, 0x17
        /*001a*/ 	.short	(.L_20 - .L_19)
.L_19:
        /*001c*/ 	.word	0x00000000
        /*0020*/ 	.short	0x000c
        /*0022*/ 	.short	0x0040
        /*0024*/ 	.byte	0x00, 0xf4, 0x21, 0x00


	//----- nvinfo : EIATTR_KPARAM_INFO
	.align		4
.L_20:
        /*0028*/ 	.byte	0x04, 0x17
        /*002a*/ 	.short	(.L_22 - .L_21)
.L_21:
        /*002c*/ 	.word	0x00000000
        /*0030*/ 	.short	0x000b
        /*0032*/ 	.short	0x0038
        /*0034*/ 	.byte	0x00, 0xf0, 0x11, 0x00


	//----- nvinfo : EIATTR_KPARAM_INFO
	.align		4
.L_22:
        /*0038*/ 	.byte	0x04, 0x17
        /*003a*/ 	.short	(.L_24 - .L_23)
.L_23:
        /*003c*/ 	.word	0x00000000
        /*0040*/ 	.short	0x000a
        /*0042*/ 	.short	0x0034
        /*0044*/ 	.byte	0x00, 0xf0, 0x11, 0x00


	//----- nvinfo : EIATTR_KPARAM_INFO
	.align		4
.L_24:
        /*0048*/ 	.byte	0x04, 0x17
        /*004a*/ 	.short	(.L_26 - .L_25)
.L_25:
        /*004c*/ 	.word	0x00000000
        /*0050*/ 	.short	0x0009
        /*0052*/ 	.short	0x0030
        /*0054*/ 	.byte	0x00, 0xf0, 0x11, 0x00


	//----- nvinfo : EIATTR_KPARAM_INFO
	.align		4
.L_26:
        /*0058*/ 	.byte	0x04, 0x17
        /*005a*/ 	.short	(.L_28 - .L_27)
.L_27:
        /*005c*/ 	.word	0x00000000
        /*0060*/ 	.short	0x0008
        /*0062*/ 	.short	0x002c
        /*0064*/ 	.byte	0x00, 0xf0, 0x11, 0x00


	//----- nvinfo : EIATTR_KPARAM_INFO
	.align		4
.L_28:
        /*0068*/ 	.byte	0x04, 0x17
        /*006a*/ 	.short	(.L_30 - .L_29)
.L_29:
        /*006c*/ 	.word	0x00000000
        /*0070*/ 	.short	0x0007
        /*0072*/ 	.short	0x0028
        /*0074*/ 	.byte	0x00, 0xf0, 0x11, 0x00


	//----- nvinfo : EIATTR_KPARAM_INFO
	.align		4
.L_30:
        /*0078*/ 	.byte	0x04, 0x17
        /*007a*/ 	.short	(.L_32 - .L_31)
.L_31:
        /*007c*/ 	.word	0x00000000
        /*0080*/ 	.short	0x0006
        /*0082*/ 	.short	0x0024
        /*0084*/ 	.byte	0x00, 0xf0, 0x11, 0x00


	//----- nvinfo : EIATTR_KPARAM_INFO
	.align		4
.L_32:
        /*0088*/ 	.byte	0x04, 0x17
        /*008a*/ 	.short	(.L_34 - .L_33)
.L_33:
        /*008c*/ 	.word	0x00000000
        /*0090*/ 	.short	0x0005
        /*0092*/ 	.short	0x0020
        /*0094*/ 	.byte	0x00, 0xf0, 0x11, 0x00


	//----- nvinfo : EIATTR_KPARAM_INFO
	.align		4
.L_34:
        /*0098*/ 	.byte	0x04, 0x17
        /*009a*/ 	.short	(.L_36 - .L_35)
.L_35:
        /*009c*/ 	.word	0x00000000
        /*00a0*/ 	.short	0x0004
        /*00a2*/ 	.short	0x001c
        /*00a4*/ 	.byte	0x00, 0xf0, 0x11, 0x00


	//----- nvinfo : EIATTR_KPARAM_INFO
	.align		4
.L_36:
        /*00a8*/ 	.byte	0x04, 0x17
        /*00aa*/ 	.short	(.L_38 - .L_37)
.L_37:
        /*00ac*/ 	.word	0x00000000
        /*00b0*/ 	.short	0x0003
        /*00b2*/ 	.short	0x0018
        /*00b4*/ 	.byte	0x00, 0xf0, 0x11, 0x00


	//----- nvinfo : EIATTR_KPARAM_INFO
	.align		4
.L_38:
        /*00b8*/ 	.byte	0x04, 0x17
        /*00ba*/ 	.short	(.L_40 - .L_39)
.L_39:
        /*00bc*/ 	.word	0x00000000
        /*00c0*/ 	.short	0x0002
        /*00c2*/ 	.short	0x0010
        /*00c4*/ 	.byte	0x00, 0xf4, 0x21, 0x00


	//----- nvinfo : EIATTR_KPARAM_INFO
	.align		4
.L_40:
        /*00c8*/ 	.byte	0x04, 0x17
        /*00ca*/ 	.short	(.L_42 - .L_41)
.L_41:
        /*00cc*/ 	.word	0x00000000
        /*00d0*/ 	.short	0x0001
        /*00d2*/ 	.short	0x0008
        /*00d4*/ 	.byte	0x00, 0xf4, 0x21, 0x00


	//----- nvinfo : EIATTR_KPARAM_INFO
	.align		4
.L_42:
        /*00d8*/ 	.byte	0x04, 0x17
        /*00da*/ 	.short	(.L_44 - .L_43)
.L_43:
        /*00dc*/ 	.word	0x00000000
        /*00e0*/ 	.short	0x0000
        /*00e2*/ 	.short	0x0000
        /*00e4*/ 	.byte	0x00, 0xf4, 0x21, 0x00


	//----- nvinfo : EIATTR_AT_ENTRY_FRAGMENTS
	.align		4
.L_44:
        /*00e8*/ 	.byte	0x04, 0x4f
        /*00ea*/ 	.short	(.L_46 - .L_45)


	//   ....[0]....
.L_45:
        /*00ec*/ 	.word	0x00000004


	//----- nvinfo : EIATTR_RESERVED_SMEM_USED
	.align		4
.L_46:
        /*00f0*/ 	.byte	0x01, 0x41
	.zero		2


	//----- nvinfo : EIATTR_SPARSE_MMA_MASK
	.align		4
        /*00f4*/ 	.byte	0x03, 0x50
        /*00f6*/ 	.short	0x0000


	//----- nvinfo : EIATTR_TCGEN05_1CTA_USED
	.align		4
        /*00f8*/ 	.byte	0x01, 0x51
	.zero		2


	//----- nvinfo : EIATTR_MAXREG_COUNT
	.align		4
        /*00fc*/ 	.byte	0x03, 0x1b
        /*00fe*/ 	.short	0x00ff


	//----- nvinfo : EIATTR_NUM_BARRIERS
	.align		4
        /*0100*/ 	.byte	0x02, 0x4c
        /*0102*/ 	.byte	0x01
	.zero		1


	//----- nvinfo : EIATTR_INT_WARP_WIDE_INSTR_OFFSETS
	.align		4
        /*0104*/ 	.byte	0x04, 0x31
        /*0106*/ 	.short	(.L_48 - .L_47)


	//   ....[0]....
.L_47:
        /*0108*/ 	.word	0x00001320


	//   ....[1]....
        /*010c*/ 	.word	0x00001350


	//   ....[2]....
        /*0110*/ 	.word	0x00001fd0


	//   ....[3]....
        /*0114*/ 	.word	0x000062a0


	//   ....[4]....
        /*0118*/ 	.word	0x000062f0


	//----- nvinfo : EIATTR_COOP_GROUP_MASK_REGIDS
	.align		4
.L_48:
        /*011c*/ 	.byte	0x04, 0x29
        /*011e*/ 	.short	(.L_50 - .L_49)


	//   ....[0]....
.L_49:
        /*0120*/ 	.word	0xffffffff


	//   ....[1]....
        /*0124*/ 	.word	0xffffffff


	//   ....[2]....
        /*0128*/ 	.word	0xffffffff


	//   ....[3]....
        /*012c*/ 	.word	0xffffffff


	//----- nvinfo : EIATTR_COOP_GROUP_INSTR_OFFSETS
	.align		4
.L_50:
        /*0130*/ 	.byte	0x04, 0x28
        /*0132*/ 	.short	(.L_52 - .L_51)


	//   ....[0]....
.L_51:
        /*0134*/ 	.word	0x00000070


	//   ....[1]....
        /*0138*/ 	.word	0x00000330


	//   ....[2]....
        /*013c*/ 	.word	0x00006130


	//   ....[3]....
        /*0140*/ 	.word	0x000063a0


	//----- nvinfo : EIATTR_VRC_CTA_INIT_COUNT
	.align		4
.L_52:
        /*0144*/ 	.byte	0x02, 0x4a
        /*0146*/ 	.byte	0x80
	.zero		1


	//----- nvinfo : EIATTR_MBARRIER_INSTR_OFFSETS
	.align		4
        /*0148*/ 	.byte	0x04, 0x39
        /*014a*/ 	.short	(.L_54 - .L_53)


	//   ....[0]....
.L_53:
        /*014c*/ 	.word	0x00001460
        /*0150*/ 	.word	0x000000ff
        /*0154*/ 	.word	0x00000000
        /*0158*/ 	.short	0x0100
        /*015a*/ 	.byte	0x13
	.zero		1


	//   ....[1]....
        /*015c*/ 	.word	0x00002010
        /*0160*/ 	.word	0x000000ff
        /*0164*/ 	.word	0x00005008
        /*0168*/ 	.short	0x0100
        /*016a*/ 	.byte	0x09
	.zero		1


	//   ....[2]....
        /*016c*/ 	.word	0x00002690
        /*0170*/ 	.word	0x000000ff
        /*0174*/ 	.word	0x00000000
        /*0178*/ 	.short	0x010a
        /*017a*/ 	.byte	0x13
	.zero		1


	//   ....[3]....
        /*017c*/ 	.word	0x000033e0
        /*0180*/ 	.word	0x000000ff
        /*0184*/ 	.word	0x00000000
        /*0188*/ 	.short	0x010a
        /*018a*/ 	.byte	0x13
	.zero		1


	//   ....[4]....
        /*018c*/ 	.word	0x00003480
        /*0190*/ 	.word	0x000000ff
        /*0194*/ 	.word	0x00005000
        /*0198*/ 	.short	0x0108
        /*019a*/ 	.byte	0x09
	.zero		1


	//   ....[5]....
        /*019c*/ 	.word	0x00003530
        /*01a0*/ 	.word	0x000000ff
        /*01a4*/ 	.word	0x00005008
        /*01a8*/ 	.short	0x0108
        /*01aa*/ 	.byte	0x09
	.zero		1


	//   ....[6]....
        /*01ac*/ 	.word	0x000063c0
        /*01b0*/ 	.word	0x000000ff
        /*01b4*/ 	.word	0x00000000
        /*01b8*/ 	.short	0x010a
        /*01ba*/ 	.byte	0x13
	.zero		1


	//   ....[7]....
        /*01bc*/ 	.word	0x000063f0
        /*01c0*/ 	.word	0x000000ff
        /*01c4*/ 	.word	0x00000000
        /*01c8*/ 	.short	0x010a
        /*01ca*/ 	.byte	0x13
	.zero		1


	//----- nvinfo : EIATTR_NUM_MBARRIERS
	.align		4
.L_54:
        /*01cc*/ 	.byte	0x03, 0x38
        /*01ce*/ 	.short	0x0002


	//----- nvinfo : EIATTR_EXIT_INSTR_OFFSETS
	.align		4
        /*01d0*/ 	.byte	0x04, 0x1c
        /*01d2*/ 	.short	(.L_56 - .L_55)


	//   ....[0]....
.L_55:
        /*01d4*/ 	.word	0x000063b0


	//----- nvinfo : EIATTR_REQNTID
	.align		4
.L_56:
        /*01d8*/ 	.byte	0x04, 0x10
        /*01da*/ 	.short	(.L_58 - .L_57)
.L_57:
        /*01dc*/ 	.word	0x00000080
        /*01e0*/ 	.word	0x00000001
        /*01e4*/ 	.word	0x00000001


	//----- nvinfo : EIATTR_CRS_STACK_SIZE
	.align		4
.L_58:
        /*01e8*/ 	.byte	0x04, 0x1e
        /*01ea*/ 	.short	(.L_60 - .L_59)
.L_59:
        /*01ec*/ 	.word	0x00000000


	//----- nvinfo : EIATTR_CBANK_PARAM_SIZE
	.align		4
.L_60:
        /*01f0*/ 	.byte	0x03, 0x19
        /*01f2*/ 	.short	0x0050


	//----- nvinfo : EIATTR_PARAM_CBANK
	.align		4
        /*01f4*/ 	.byte	0x04, 0x0a
        /*01f6*/ 	.short	(.L_62 - .L_61)
	.align		4
.L_61:
        /*01f8*/ 	.word	index@(.nv.constant0.matmul_kernel)
        /*01fc*/ 	.short	0x0380
        /*01fe*/ 	.short	0x0050


	//----- nvinfo : EIATTR_SW_WAR
	.align		4
.L_62:
        /*0200*/ 	.byte	0x04, 0x36
        /*0202*/ 	.short	(.L_64 - .L_63)
.L_63:
        /*0204*/ 	.word	0x00000008
.L_64:


//--------------------- .nv.compat                --------------------------
	.section	.nv.compat,"",@"SHT_CUDA_COMPAT_INFO"
	.align	4
        /*0000*/ 	.byte	0x02, 0x02, 0x02, 0x00, 0x02, 0x05, 0x05, 0x00, 0x02, 0x03, 0x00, 0x00, 0x02, 0x06, 0x01, 0x00


//--------------------- .nv.callgraph             --------------------------
	.section	.nv.callgraph,"",@"SHT_CUDA_CALLGRAPH"
	.align	4
	.sectionentsize	8
	.align		4
        /*0000*/ 	.word	0x00000000
	.align		4
        /*0004*/ 	.word	0xffffffff
	.align		4
        /*0008*/ 	.word	0x00000000
	.align		4
        /*000c*/ 	.word	0xfffffffe
	.align		4
        /*0010*/ 	.word	0x00000000
	.align		4
        /*0014*/ 	.word	0xfffffffd
	.align		4
        /*0018*/ 	.word	0x00000000
	.align		4
        /*001c*/ 	.word	0xfffffffc


//--------------------- .text.matmul_kernel       --------------------------
	.section	.text.matmul_kernel,"ax",@progbits
	.align	128
        .global         matmul_kernel
        .type           matmul_kernel,@function
        .size           matmul_kernel,(.L_x_20 - matmul_kernel)
        .other          matmul_kernel,@"STO_CUDA_ENTRY STV_DEFAULT"
matmul_kernel:
.text.matmul_kernel:
[----:B------:R-:W0:Y:S01]  /*0000*/  LDC R1, c[0x0][0x37c] ;  /* 0x0000df00ff017b82 */ /* 0x000e220000000800 */
[----:B------:R-:W1:Y:S01]  /*0010*/  S2R R3, SR_TID.X ;  /* 0x0000000000037919 */ /* 0x000e620000002100 */
[----:B------:R-:W2:Y:S01]  /*0020*/  LDCU.64 UR22, c[0x0][0x358] ;  /* 0x00006b00ff1677ac */ /* 0x000ea20008000a00 */
[----:B-1----:R-:W-:-:S13]  /*0030*/  ISETP.GE.U32.AND P0, PT, R3, 0x20, PT ;  /* 0x000000200300780c */ /* 0x002fda0003f06070 */
[----:B------:R-:W-:Y:S02]  /*0040*/  VOTEU.ANY UP0, P0 ;  /* 0x0000000000ff7886 */ /* 0x000fe40000000100 */
[----:B0-2---:R-:W-:Y:S05]  /*0050*/  BRA.U UP0, `(.L_x_0) ;  /* 0x0000000100b87547 */ /* 0x005fea000b800000 */
[----:B------:R-:W0:Y:S01]  /*0060*/  S2UR UR6, SR_CgaCtaId ;  /* 0x00000000000679c3 */ /* 0x000e220000008800 */
[----:B------:R-:W-:Y:S01]  /*0070*/  NOP ;  /* 0x0000000000007918 */ /* 0x000fe20000000000 */
[----:B------:R-:W-:Y:S02]  /*0080*/  UMOV UR4, 0x40 ;  /* 0x0000004000047882 */ /* 0x000fe40000000000 */
[----:B0-----:R-:W-:-:S09]  /*0090*/  ULEA UR4, UR6, UR4, 0x18 ;  /* 0x0000000406047291 */ /* 0x001fd2000f8ec0ff */
[----:B------:R-:W0:Y:S01]  /*00a0*/  LDS.U8 R0, [UR4] ;  /* 0x00000004ff007984 */ /* 0x000e220008000000 */
[----:B------:R-:W-:Y:S02]  /*00b0*/  UMOV UR4, 0x400 ;  /* 0x0000040000047882 */ /* 0x000fe40000000000 */
[----:B------:R-:W-:Y:S01]  /*00c0*/  ULEA UR4, UR6, UR4, 0x18 ;  /* 0x0000000406047291 */ /* 0x000fe2000f8ec0ff */
[----:B0-----:R-:W-:-:S13]  /*00d0*/  ISETP.NE.AND P0, PT, R0, RZ, PT ;  /* 0x000000ff0000720c */ /* 0x001fda0003f05270 */
[----:B------:R-:W-:Y:S05]  /*00e0*/  @P0 BRA `(.L_x_1) ;  /* 0x00000000007c0947 */ /* 0x000fea0003800000 */
[----:B------:R-:W-:-:S13]  /*00f0*/  ELECT P0, URZ, PT ;  /* 0x0000000000ff782f */ /* 0x000fda0003800000 */
[----:B------:R-:W-:Y:S05]  /*0100*/  @!P0 BRA `(.L_x_2) ;  /* 0x0000000000848947 */ /* 0x000fea0003800000 */
[----:B------:R-:W-:Y:S01]  /*0110*/  UMOV UR5, 0x4 ;  /* 0x0000000400057882 */ /* 0x000fe20000000000 */
[----:B------:R-:W-:Y:S02]  /*0120*/  IMAD.MOV.U32 R7, RZ, RZ, 0x1 ;  /* 0x00000001ff077424 */ /* 0x000fe400078e00ff */
[----:B------:R-:W-:Y:S02]  /*0130*/  IMAD.MOV.U32 R5, RZ, RZ, 0xf ;  /* 0x0000000fff057424 */ /* 0x000fe400078e00ff */
[----:B------:R-:W-:Y:S04]  /*0140*/  DEPBAR.LE SB0, 0x36 ;  /* 0x00008d800000791a */ /* 0x000fe80000000000 */
[----:B------:R-:W0:Y:S02]  /*0150*/  UTCATOMSWS.FIND_AND_SET.ALIGN UP1, UR5, UR5 ;  /* 0x00000005000575e3 */ /* 0x000e240008020800 */
[----:B0-----:R-:W-:-:S04]  /*0160*/  PLOP3.LUT P0, PT, PT, PT, UP1, 0x80, 0x8 ;  /* 0x000000000008781c */ /* 0x001fc80003f0f018 */
[----:B------:R-:W-:-:S04]  /*0170*/  SEL R0, RZ, 0xffffffff, !P0 ;  /* 0xffffffffff007807 */ /* 0x000fc80004000000 */
[----:B------:R-:W-:Y:S01]  /*0180*/  ISETP.NE.AND P0, PT, R0, RZ, PT ;  /* 0x000000ff0000720c */ /* 0x000fe20003f05270 */
[----:B------:R-:W-:-:S12]  /*0190*/  IMAD.U32 R0, RZ, RZ, UR5 ;  /* 0x00000005ff007e24 */ /* 0x000fd8000f8e00ff */
[----:B------:R-:W-:Y:S05]  /*01a0*/  @P0 BRA `(.L_x_3) ;  /* 0x0000000000240947 */ /* 0x000fea0003800000 */
.L_x_4:
[----:B------:R-:W-:Y:S05]  /*01b0*/  NANOSLEEP 0x64 ;  /* 0x000000640000795d */ /* 0x000fea0003800000 */
[----:B------:R-:W-:-:S05]  /*01c0*/  UMOV UR5, 0x4 ;  /* 0x0000000400057882 */ /* 0x000fca0000000000 */
[----:B------:R-:W-:Y:S04]  /*01d0*/  DEPBAR.LE SB0, 0x36 ;  /* 0x00008d800000791a */ /* 0x000fe80000000000 */
[----:B------:R-:W0:Y:S02]  /*01e0*/  UTCATOMSWS.FIND_AND_SET.ALIGN UP1, UR5, UR5 ;  /* 0x00000005000575e3 */ /* 0x000e240008020800 */
[----:B0-----:R-:W-:-:S04]  /*01f0*/  PLOP3.LUT P0, PT, PT, PT, UP1, 0x80, 0x8 ;  /* 0x000000000008781c */ /* 0x001fc80003f0f018 */
[----:B------:R-:W-:-:S04]  /*0200*/  SEL R0, RZ, 0xffffffff, !P0 ;  /* 0xffffffffff007807 */ /* 0x000fc80004000000 */
[----:B------:R-:W-:Y:S01]  /*0210*/  ISETP.NE.AND P0, PT, R0, RZ, PT ;  /* 0x000000ff0000720c */ /* 0x000fe20003f05270 */
[----:B------:R-:W-:-:S12]  /*0220*/  IMAD.U32 R0, RZ, RZ, UR5 ;  /* 0x00000005ff007e24 */ /* 0x000fd8000f8e00ff */
[----:B------:R-:W-:Y:S05]  /*0230*/  @!P0 BRA `(.L_x_4) ;  /* 0xfffffffc00dc8947 */ /* 0x000fea000383ffff */
.L_x_3:
[C---:B------:R-:W-:Y:S01]  /*0240*/  VIADD R4, R0.reuse, 0x10 ;  /* 0x0000001000047836 */ /* 0x040fe20000000000 */
[----:B------:R-:W-:Y:S01]  /*0250*/  UMOV UR5, 0x50 ;  /* 0x0000005000057882 */ /* 0x000fe20000000000 */
[----:B------:R-:W-:Y:S01]  /*0260*/  SHF.L.U32 R2, R5, R0, RZ ;  /* 0x0000000005027219 */ /* 0x000fe200000006ff */
[----:B------:R-:W-:Y:S01]  /*0270*/  ULEA UR5, UR6, UR5, 0x18 ;  /* 0x0000000506057291 */ /* 0x000fe2000f8ec0ff */
[----:B------:R-:W-:Y:S01]  /*0280*/  IMAD.SHL.U32 R0, R0, 0x20, RZ ;  /* 0x0000002000007824 */ /* 0x000fe200078e00ff */
[----:B------:R-:W-:-:S04]  /*0290*/  SHF.L.U32 R5, R7, R4, RZ ;  /* 0x0000000407057219 */ /* 0x000fc800000006ff */
[----:B------:R-:W-:-:S05]  /*02a0*/  LOP3.LUT R2, R5, R2, RZ, 0xfc, !PT ;  /* 0x0000000205027212 */ /* 0x000fca00078efcff */
[----:B------:R0:W-:Y:S04]  /*02b0*/  ATOMS.OR RZ, [UR5], R2 ;  /* 0x00000002ffff798c */ /* 0x0001e8000b000005 */
[----:B------:R0:W-:Y:S01]  /*02c0*/  STS [UR4], R0 ;  /* 0x00000000ff007988 */ /* 0x0001e20008000804 */
[----:B------:R-:W-:Y:S05]  /*02d0*/  BRA `(.L_x_2) ;  /* 0x0000000000107947 */ /* 0x000fea0003800000 */
.L_x_1:
[----:B------:R-:W-:Y:S01]  /*02e0*/  IMAD.MOV.U32 R0, RZ, RZ, -0x1 ;  /* 0xffffffffff007424 */ /* 0x000fe200078e00ff */
[----:B------:R-:W-:-:S04]  /*02f0*/  MOV R4, 0x320 ;  /* 0x0000032000047802 */ /* 0x000fc80000000f00 */
[----:B------:R0:W-:Y:S03]  /*0300*/  STS [UR4], R0 ;  /* 0x00000000ff007988 */ /* 0x0001e60008000804 */
[----:B0-----:R-:W-:Y:S05]  /*0310*/  CALL.REL.NOINC `($__internal_1_$__cuda_sm10x_tcgen05_guardrail_trap_phase_invalid_during_alloc) ;  /* 0x00000060004c7944 */ /* 0x001fea0003c00000 */
.L_x_2:
[----:B------:R-:W-:Y:S05]  /*0320*/  WARPSYNC.ALL ;  /* 0x0000000000007948 */ /* 0x000fea0003800000 */
[----:B------:R-:W-:Y:S01]  /*0330*/  NOP ;  /* 0x0000000000007918 */ /* 0x000fe20000000000 */
.L_x_0:
[----:B------:R-:W1:Y:S01]  /*0340*/  LDC.64 R8, c[0x0][0x398] ;  /* 0x0000e600ff087b82 */ /* 0x000e620000000a00 */
[----:B------:R-:W2:Y:S01]  /*0350*/  S2R R7, SR_CTAID.X ;  /* 0x0000000000077919 */ /* 0x000ea20000002500 */
[----:B------:R-:W-:Y:S01]  /*0360*/  SHF.R.U32.HI R98, RZ, 0x5, R3 ;  /* 0x00000005ff627819 */ /* 0x000fe20000011603 */
[----:B------:R-:W-:Y:S01]  /*0370*/  UMOV UR9, 0x400 ;  /* 0x0000040000097882 */ /* 0x000fe20000000000 */
[----:B------:R-:W3:Y:S04]  /*0380*/  LDCU.128 UR12, c[0x0][0x380] ;  /* 0x00007000ff0c77ac */ /* 0x000ee80008000c00 */
[----:B------:R-:W4:Y:S01]  /*0390*/  S2UR UR4, SR_CgaCtaId ;  /* 0x00000000000479c3 */ /* 0x000f220000008800 */
[----:B------:R-:W-:Y:S01]  /*03a0*/  UMOV UR6, 0x1 ;  /* 0x0000000100067882 */ /* 0x000fe20000000000 */
[----:B01----:R-:W-:Y:S01]  /*03b0*/  VIADD R0, R9, 0x3f ;  /* 0x0000003f09007836 */ /* 0x003fe20000000000 */
[----:B------:R-:W-:-:S02]  /*03c0*/  IABS R20, R9 ;  /* 0x0000000900147213 */ /* 0x000fc40000000000 */
[----:B------:R-:W-:Y:S02]  /*03d0*/  IABS R19, R8 ;  /* 0x0000000800137213 */ /* 0x000fe40000000000 */
[----:B------:R-:W-:Y:S01]  /*03e0*/  SHF.R.S32.HI R5, RZ, 0x1f, R0 ;  /* 0x0000001fff057819 */ /* 0x000fe20000011400 */
[----:B----4-:R-:W-:-:S03]  /*03f0*/  ULEA UR9, UR4, UR9, 0x18 ;  /* 0x0000000904097291 */ /* 0x010fc6000f8ec0ff */
[----:B------:R-:W-:Y:S02]  /*0400*/  LEA.HI R5, R5, R0, RZ, 0x6 ;  /* 0x0000000005057211 */ /* 0x000fe400078f30ff */
[----:B--2---:R-:W-:Y:S02]  /*0410*/  IABS R10, R7 ;  /* 0x00000007000a7213 */ /* 0x004fe40000000000 */
[----:B------:R-:W-:-:S05]  /*0420*/  SHF.R.S32.HI R5, RZ, 0x6, R5 ;  /* 0x00000006ff057819 */ /* 0x000fca0000011405 */
[----:B------:R-:W-:-:S05]  /*0430*/  IMAD.SHL.U32 R2, R5, 0x8, RZ ;  /* 0x0000000805027824 */ /* 0x000fca00078e00ff */
[-C--:B------:R-:W-:Y:S02]  /*0440*/  IABS R11, R2.reuse ;  /* 0x00000002000b7213 */ /* 0x080fe40000000000 */
[----:B------:R-:W-:Y:S02]  /*0450*/  IABS R12, R2 ;  /* 0x00000002000c7213 */ /* 0x000fe40000000000 */
[----:B------:R-:W0:Y:S08]  /*0460*/  I2F.RP R0, R11 ;  /* 0x0000000b00007306 */ /* 0x000e300000209400 */
[----:B0-----:R-:W0:Y:S02]  /*0470*/  MUFU.RCP R0, R0 ;  /* 0x0000000000007308 */ /* 0x001e240000001000 */
[----:B0-----:R-:W-:-:S02]  /*0480*/  VIADD R4, R0, 0xffffffe ;  /* 0x0ffffffe00047836 */ /* 0x001fc40000000000 */
[----:B------:R-:W-:-:S04]  /*0490*/  IMAD.MOV R0, RZ, RZ, -R12 ;  /* 0x000000ffff007224 */ /* 0x000fc800078e0a0c */
[----:B------:R0:W1:Y:S02]  /*04a0*/  F2I.FTZ.U32.TRUNC.NTZ R5, R4 ;  /* 0x0000000400057305 */ /* 0x000064000021f000 */
[----:B0-----:R-:W-:Y:S02]  /*04b0*/  IMAD.MOV.U32 R4, RZ, RZ, RZ ;  /* 0x000000ffff047224 */ /* 0x001fe400078e00ff */
[----:B-1----:R-:W-:-:S04]  /*04c0*/  IMAD.MOV R6, RZ, RZ, -R5 ;  /* 0x000000ffff067224 */ /* 0x002fc800078e0a05 */
[----:B------:R-:W-:Y:S02]  /*04d0*/  IMAD R13, R6, R11, RZ ;  /* 0x0000000b060d7224 */ /* 0x000fe400078e02ff */
[----:B------:R-:W-:Y:S02]  /*04e0*/  IMAD.MOV.U32 R6, RZ, RZ, R10 ;  /* 0x000000ffff067224 */ /* 0x000fe400078e000a */
[----:B------:R-:W-:Y:S01]  /*04f0*/  IMAD.HI.U32 R5, R5, R13, R4 ;  /* 0x0000000d05057227 */ /* 0x000fe200078e0004 */
[----:B------:R-:W0:Y:S05]  /*0500*/  I2F.RP R10, R20 ;  /* 0x00000014000a7306 */ /* 0x000e2a0000209400 */
[----:B------:R-:W-:-:S04]  /*0510*/  IMAD.HI.U32 R5, R5, R6, RZ ;  /* 0x0000000605057227 */ /* 0x000fc800078e00ff */
[----:B------:R-:W-:Y:S01]  /*0520*/  IMAD R0, R5, R0, R6 ;  /* 0x0000000005007224 */ /* 0x000fe200078e0206 */
[----:B------:R-:W-:Y:S04]  /*0530*/  BAR.SYNC.DEFER_BLOCKING 0x0 ;  /* 0x0000000000007b1d */ /* 0x000fe80000010000 */
[----:B------:R-:W-:Y:S02]  /*0540*/  ISETP.GT.U32.AND P1, PT, R11, R0, PT ;  /* 0x000000000b00720c */ /* 0x000fe40003f24070 */
[----:B0-----:R-:W-:Y:S11]  /*0550*/  MUFU.RCP R10, R10 ;  /* 0x0000000a000a7308 */ /* 0x001ff60000001000 */
[----:B------:R-:W-:-:S02]  /*0560*/  @!P1 IMAD.IADD R0, R0, 0x1, -R11 ;  /* 0x0000000100009824 */ /* 0x000fc400078e0a0b */
[----:B------:R-:W-:Y:S01]  /*0570*/  @!P1 VIADD R5, R5, 0x1 ;  /* 0x0000000105059836 */ /* 0x000fe20000000000 */
[----:B------:R-:W-:Y:S02]  /*0580*/  ISETP.NE.AND P1, PT, R2, RZ, PT ;  /* 0x000000ff0200720c */ /* 0x000fe40003f25270 */
[----:B------:R-:W-:Y:S02]  /*0590*/  ISETP.GE.U32.AND P0, PT, R0, R11, PT ;  /* 0x0000000b0000720c */ /* 0x000fe40003f06070 */
[----:B------:R-:W-:-:S04]  /*05a0*/  LOP3.LUT R0, R7, R2, RZ, 0x3c, !PT ;  /* 0x0000000207007212 */ /* 0x000fc800078e3cff */
[----:B------:R-:W-:Y:S01]  /*05b0*/  ISETP.GE.AND P2, PT, R0, RZ, PT ;  /* 0x000000ff0000720c */ /* 0x000fe20003f46270 */
[----:B------:R-:W-:-:S06]  /*05c0*/  VIADD R0, R8, 0xff ;  /* 0x000000ff08007836 */ /* 0x000fcc0000000000 */
[----:B------:R-:W-:-:S04]  /*05d0*/  @P0 VIADD R5, R5, 0x1 ;  /* 0x0000000105050836 */ /* 0x000fc80000000000 */
[----:B------:R-:W-:Y:S01]  /*05e0*/  IMAD.MOV.U32 R4, RZ, RZ, R5 ;  /* 0x000000ffff047224 */ /* 0x000fe200078e0005 */
[----:B------:R-:W-:-:S03]  /*05f0*/  SHF.R.S32.HI R5, RZ, 0x1f, R0 ;  /* 0x0000001fff057819 */ /* 0x000fc60000011400 */
[----:B------:R-:W-:Y:S01]  /*0600*/  @!P2 IMAD.MOV R4, RZ, RZ, -R4 ;  /* 0x000000ffff04a224 */ /* 0x000fe200078e0a04 */
[----:B------:R-:W-:Y:S02]  /*0610*/  @!P1 LOP3.LUT R4, RZ, R2, RZ, 0x33, !PT ;  /* 0x00000002ff049212 */ /* 0x000fe400078e33ff */
[----:B------:R-:W-:-:S03]  /*0620*/  LEA.HI R5, R5, R0, RZ, 0x8 ;  /* 0x0000000005057211 */ /* 0x000fc600078f40ff */
[----:B------:R-:W-:Y:S02]  /*0630*/  IMAD.SHL.U32 R12, R4, 0x8, RZ ;  /* 0x00000008040c7824 */ /* 0x000fe400078e00ff */
[----:B------:R-:W-:-:S03]  /*0640*/  IMAD.MOV R4, RZ, RZ, -R4 ;  /* 0x000000ffff047224 */ /* 0x000fc600078e0a04 */
[----:B------:R-:W-:Y:S01]  /*0650*/  LEA.HI.SX32 R5, R5, -R12, 0x18 ;  /* 0x8000000c05057211 */ /* 0x000fe200078fc2ff */
[----:B------:R-:W-:Y:S02]  /*0660*/  IMAD R14, R2, R4, R7 ;  /* 0x00000004020e7224 */ /* 0x000fe400078e0207 */
[----:B------:R-:W-:Y:S01]  /*0670*/  IMAD.MOV.U32 R4, RZ, RZ, RZ ;  /* 0x000000ffff047224 */ /* 0x000fe200078e00ff */
[----:B------:R-:W-:Y:S02]  /*0680*/  VIMNMX R13, PT, PT, R5, 0x8, PT ;  /* 0x00000008050d7848 */ /* 0x000fe40003fe0100 */
[----:B------:R-:W-:Y:S02]  /*0690*/  IABS R2, R14 ;  /* 0x0000000e00027213 */ /* 0x000fe40000000000 */
[----:B------:R-:W-:-:S04]  /*06a0*/  IABS R11, R13 ;  /* 0x0000000d000b7213 */ /* 0x000fc80000000000 */
[----:B------:R-:W0:Y:S08]  /*06b0*/  I2F.RP R0, R11 ;  /* 0x0000000b00007306 */ /* 0x000e300000209400 */
[----:B0-----:R-:W0:Y:S02]  /*06c0*/  MUFU.RCP R0, R0 ;  /* 0x0000000000007308 */ /* 0x001e240000001000 */
[----:B0-----:R-:W-:-:S06]  /*06d0*/  VIADD R5, R0, 0xffffffe ;  /* 0x0ffffffe00057836 */ /* 0x001fcc0000000000 */
[----:B------:R-:W0:Y:S02]  /*06e0*/  F2I.FTZ.U32.TRUNC.NTZ R5, R5 ;  /* 0x0000000500057305 */ /* 0x000e24000021f000 */
[----:B0-----:R-:W-:-:S04]  /*06f0*/  IMAD.MOV R6, RZ, RZ, -R5 ;  /* 0x000000ffff067224 */ /* 0x001fc800078e0a05 */
[----:B------:R-:W-:Y:S01]  /*0700*/  IMAD R7, R6, R11, RZ ;  /* 0x0000000b06077224 */ /* 0x000fe200078e02ff */
[----:B------:R-:W-:-:S03]  /*0710*/  IABS R6, R13 ;  /* 0x0000000d00067213 */ /* 0x000fc60000000000 */
[----:B------:R-:W-:-:S04]  /*0720*/  IMAD.HI.U32 R4, R5, R7, R4 ;  /* 0x0000000705047227 */ /* 0x000fc800078e0004 */
[----:B------:R-:W-:Y:S02]  /*0730*/  IMAD.MOV.U32 R5, RZ, RZ, R2 ;  /* 0x000000ffff057224 */ /* 0x000fe400078e0002 */
[----:B------:R-:W-:Y:S01]  /*0740*/  IMAD.MOV R0, RZ, RZ, -R6 ;  /* 0x000000ffff007224 */ /* 0x000fe200078e0a06 */
[----:B------:R-:W0:Y:S01]  /*0750*/  I2F.RP R2, R19 ;  /* 0x0000001300027306 */ /* 0x000e220000209400 */
[----:B------:R-:W-:-:S04]  /*0760*/  IMAD.HI.U32 R4, R4, R5, RZ ;  /* 0x0000000504047227 */ /* 0x000fc800078e00ff */
[----:B------:R-:W-:Y:S02]  /*0770*/  IMAD R0, R4, R0, R5 ;  /* 0x0000000004007224 */ /* 0x000fe400078e0205 */
[----:B------:R-:W-:-:S03]  /*0780*/  VIADD R6, R10, 0xffffffe ;  /* 0x0ffffffe0a067836 */ /* 0x000fc60000000000 */
[----:B------:R-:W-:Y:S01]  /*0790*/  ISETP.GT.U32.AND P1, PT, R11, R0, PT ;  /* 0x000000000b00720c */ /* 0x000fe20003f24070 */
[----:B------:R1:W2:Y:S08]  /*07a0*/  F2I.FTZ.U32.TRUNC.NTZ R7, R6 ;  /* 0x0000000600077305 */ /* 0x0002b0000021f000 */
[----:B0-----:R-:W0:Y:S01]  /*07b0*/  MUFU.RCP R2, R2 ;  /* 0x0000000200027308 */ /* 0x001e220000001000 */
[----:B-1----:R-:W-:-:S03]  /*07c0*/  IMAD.MOV.U32 R6, RZ, RZ, RZ ;  /* 0x000000ffff067224 */ /* 0x002fc600078e00ff */
[----:B------:R-:W-:Y:S02]  /*07d0*/  @!P1 IMAD.IADD R0, R0, 0x1, -R11 ;  /* 0x0000000100009824 */ /* 0x000fe400078e0a0b */
[----:B------:R-:W-:Y:S01]  /*07e0*/  @!P1 VIADD R4, R4, 0x1 ;  /* 0x0000000104049836 */ /* 0x000fe20000000000 */
[----:B------:R-:W-:Y:S01]  /*07f0*/  ISETP.NE.AND P1, PT, R13, RZ, PT ;  /* 0x000000ff0d00720c */ /* 0x000fe20003f25270 */
[----:B--2---:R-:W-:Y:S01]  /*0800*/  IMAD.MOV R15, RZ, RZ, -R7 ;  /* 0x000000ffff0f7224 */ /* 0x004fe200078e0a07 */
[----:B------:R-:W-:Y:S02]  /*0810*/  ISETP.GE.U32.AND P0, PT, R0, R11, PT ;  /* 0x0000000b0000720c */ /* 0x000fe40003f06070 */
[----:B------:R-:W-:Y:S01]  /*0820*/  LOP3.LUT R0, R14, R13, RZ, 0x3c, !PT ;  /* 0x0000000d0e007212 */ /* 0x000fe200078e3cff */
[----:B------:R-:W-:Y:S01]  /*0830*/  IMAD R15, R15, R20, RZ ;  /* 0x000000140f0f7224 */ /* 0x000fe200078e02ff */
[----:B------:R-:W-:Y:S02]  /*0840*/  SHF.R.U32.HI R11, RZ, 0x4, R3 ;  /* 0x00000004ff0b7819 */ /* 0x000fe40000011603 */
[----:B------:R-:W-:Y:S01]  /*0850*/  ISETP.GE.AND P2, PT, R0, RZ, PT ;  /* 0x000000ff0000720c */ /* 0x000fe20003f46270 */
[----:B------:R-:W-:Y:S01]  /*0860*/  IMAD.HI.U32 R6, R7, R15, R6 ;  /* 0x0000000f07067227 */ /* 0x000fe200078e0006 */
[----:B------:R-:W-:-:S03]  /*0870*/  SGXT.U32 R11, R11, 0x3 ;  /* 0x000000030b0b781a */ /* 0x000fc60000000000 */
[----:B0-----:R-:W-:Y:S02]  /*0880*/  VIADD R5, R2, 0xffffffe ;  /* 0x0ffffffe02057836 */ /* 0x001fe40000000000 */
[----:B------:R-:W-:-:S04]  /*0890*/  @P0 VIADD R4, R4, 0x1 ;  /* 0x0000000104040836 */ /* 0x000fc80000000000 */
[----:B------:R-:W0:Y:S02]  /*08a0*/  F2I.FTZ.U32.TRUNC.NTZ R5, R5 ;  /* 0x0000000500057305 */ /* 0x000e24000021f000 */
[----:B------:R-:W-:Y:S01]  /*08b0*/  @!P2 IMAD.MOV R4, RZ, RZ, -R4 ;  /* 0x000000ffff04a224 */ /* 0x000fe200078e0a04 */
[----:B------:R-:W-:-:S05]  /*08c0*/  @!P1 LOP3.LUT R4, RZ, R13, RZ, 0x33, !PT ;  /* 0x0000000dff049212 */ /* 0x000fca00078e33ff */
[----:B------:R-:W-:Y:S02]  /*08d0*/  IMAD.SHL.U32 R2, R4, 0x40, RZ ;  /* 0x0000004004027824 */ /* 0x000fe400078e00ff */
[----:B------:R-:W-:Y:S02]  /*08e0*/  IMAD.MOV R0, RZ, RZ, -R4 ;  /* 0x000000ffff007224 */ /* 0x000fe400078e0a04 */
[----:B------:R-:W-:Y:S01]  /*08f0*/  IMAD.MOV.U32 R4, RZ, RZ, RZ ;  /* 0x000000ffff047224 */ /* 0x000fe200078e00ff */
[----:B------:R-:W-:Y:S01]  /*0900*/  LOP3.LUT R11, R2, R11, RZ, 0xfc, !PT ;  /* 0x0000000b020b7212 */ /* 0x000fe200078efcff */
[----:B------:R-:W-:Y:S02]  /*0910*/  IMAD R0, R13, R0, R14 ;  /* 0x000000000d007224 */ /* 0x000fe400078e020e */
[----:B0-----:R-:W-:Y:S01]  /*0920*/  IMAD.MOV R10, RZ, RZ, -R5 ;  /* 0x000000ffff0a7224 */ /* 0x001fe200078e0a05 */
[C---:B------:R-:W-:Y:S01]  /*0930*/  LOP3.LUT R26, R11.reuse, 0x8, RZ, 0xfc, !PT ;  /* 0x000000080b1a7812 */ /* 0x040fe200078efcff */
[----:B------:R-:W-:Y:S01]  /*0940*/  IMAD.IADD R0, R12, 0x1, R0 ;  /* 0x000000010c007824 */ /* 0x000fe200078e0200 */
[----:B------:R-:W-:Y:S01]  /*0950*/  LOP3.LUT R27, R11, 0x10, RZ, 0xfc, !PT ;  /* 0x000000100b1b7812 */ /* 0x000fe200078efcff */
[----:B------:R-:W-:Y:S01]  /*0960*/  IMAD R13, R10, R19, RZ ;  /* 0x000000130a0d7224 */ /* 0x000fe200078e02ff */
[----:B------:R-:W-:-:S02]  /*0970*/  IABS R15, R11 ;  /* 0x0000000b000f7213 */ /* 0x000fc40000000000 */
[----:B------:R-:W-:Y:S01]  /*0980*/  LOP3.LUT R28, R11, 0x18, RZ, 0xfc, !PT ;  /* 0x000000180b1c7812 */ /* 0x000fe200078efcff */
[----:B------:R-:W-:Y:S01]  /*0990*/  IMAD.HI.U32 R4, R5, R13, R4 ;  /* 0x0000000d05047227 */ /* 0x000fe200078e0004 */
[----:B------:R-:W-:Y:S02]  /*09a0*/  IABS R17, R26 ;  /* 0x0000001a00117213 */ /* 0x000fe40000000000 */
[----:B------:R-:W-:Y:S01]  /*09b0*/  IABS R21, R27 ;  /* 0x0000001b00157213 */ /* 0x000fe20000000000 */
[C---:B------:R-:W-:Y:S01]  /*09c0*/  IMAD.HI.U32 R7, R6.reuse, R15, RZ ;  /* 0x0000000f06077227 */ /* 0x040fe200078e00ff */
[----:B------:R-:W-:Y:S02]  /*09d0*/  IABS R23, R28 ;  /* 0x0000001c00177213 */ /* 0x000fe40000000000 */
[----:B------:R-:W-:Y:S01]  /*09e0*/  LOP3.LUT R5, R3, 0x7f, RZ, 0xc0, !PT ;  /* 0x0000007f03057812 */ /* 0x000fe200078ec0ff */
[----:B------:R-:W-:Y:S01]  /*09f0*/  IMAD.HI.U32 R10, R6, R17, RZ ;  /* 0x00000011060a7227 */ /* 0x000fe200078e00ff */
[----:B------:R-:W-:-:S02]  /*0a00*/  LOP3.LUT R29, R11, 0x20, RZ, 0xfc, !PT ;  /* 0x000000200b1d7812 */ /* 0x000fc400078efcff */
[----:B------:R-:W-:Y:S01]  /*0a10*/  ISETP.NE.U32.AND P2, PT, R5, RZ, PT ;  /* 0x000000ff0500720c */ /* 0x000fe20003f45070 */
[C---:B------:R-:W-:Y:S01]  /*0a20*/  IMAD.HI.U32 R12, R6.reuse, R21, RZ ;  /* 0x00000015060c7227 */ /* 0x040fe200078e00ff */
[C---:B------:R-:W-:Y:S02]  /*0a30*/  LOP3.LUT R31, R11.reuse, 0x30, RZ, 0xfc, !PT ;  /* 0x000000300b1f7812 */ /* 0x040fe400078efcff */
[----:B------:R-:W-:Y:S01]  /*0a40*/  LOP3.LUT R30, R11, 0x28, RZ, 0xfc, !PT ;  /* 0x000000280b1e7812 */ /* 0x000fe200078efcff */
[----:B------:R-:W-:Y:S02]  /*0a50*/  IMAD.MOV R7, RZ, RZ, -R7 ;  /* 0x000000ffff077224 */ /* 0x000fe400078e0a07 */
[----:B------:R-:W-:-:S04]  /*0a60*/  IMAD.HI.U32 R13, R6, R23, RZ ;  /* 0x00000017060d7227 */ /* 0x000fc800078e00ff */
[----:B------:R-:W-:Y:S02]  /*0a70*/  IMAD.MOV R10, RZ, RZ, -R10 ;  /* 0x000000ffff0a7224 */ /* 0x000fe400078e0a0a */
[----:B------:R-:W-:Y:S02]  /*0a80*/  IMAD.MOV R14, RZ, RZ, -R12 ;  /* 0x000000ffff0e7224 */ /* 0x000fe400078e0a0c */
[----:B------:R-:W-:Y:S02]  /*0a90*/  IMAD R7, R20, R7, R15 ;  /* 0x0000000714077224 */ /* 0x000fe400078e020f */
[----:B------:R-:W-:Y:S02]  /*0aa0*/  IMAD.MOV R16, RZ, RZ, -R13 ;  /* 0x000000ffff107224 */ /* 0x000fe400078e0a0d */
[----:B------:R-:W-:Y:S01]  /*0ab0*/  IMAD R0, R0, 0x100, R5 ;  /* 0x0000010000007824 */ /* 0x000fe200078e0205 */
[----:B------:R-:W-:Y:S01]  /*0ac0*/  LEA.HI R5, R3, R2, RZ, 0x1c ;  /* 0x0000000203057211 */ /* 0x000fe200078fe0ff */
[C---:B------:R-:W-:Y:S01]  /*0ad0*/  IMAD R12, R20.reuse, R10, R17 ;  /* 0x0000000a140c7224 */ /* 0x040fe200078e0211 */
[----:B------:R-:W-:Y:S01]  /*0ae0*/  IABS R17, R29 ;  /* 0x0000001d00117213 */ /* 0x000fe20000000000 */
[C---:B------:R-:W-:Y:S01]  /*0af0*/  IMAD R13, R20.reuse, R14, R21 ;  /* 0x0000000e140d7224 */ /* 0x040fe200078e0215 */
[C---:B------:R-:W-:Y:S01]  /*0b00*/  ISETP.GT.U32.AND P0, PT, R20.reuse, R7, PT ;  /* 0x000000071400720c */ /* 0x040fe20003f04070 */
[C---:B------:R-:W-:Y:S01]  /*0b10*/  IMAD R14, R20.reuse, R16, R23 ;  /* 0x00000010140e7224 */ /* 0x040fe200078e0217 */
[----:B------:R-:W-:Y:S01]  /*0b20*/  IABS R23, R31 ;  /* 0x0000001f00177213 */ /* 0x000fe20000000000 */
[----:B------:R-:W-:Y:S01]  /*0b30*/  VIADD R22, R5, 0x38 ;  /* 0x0000003805167836 */ /* 0x000fe20000000000 */
[----:B------:R-:W-:Y:S01]  /*0b40*/  ISETP.GT.U32.AND P1, PT, R20, R12, PT ;  /* 0x0000000c1400720c */ /* 0x000fe20003f24070 */
[----:B------:R-:W-:Y:S01]  /*0b50*/  IMAD.HI.U32 R5, R6, R17, RZ ;  /* 0x0000001106057227 */ /* 0x000fe200078e00ff */
[----:B------:R-:W-:-:S02]  /*0b60*/  ISETP.GT.U32.AND P3, PT, R20, R13, PT ;  /* 0x0000000d1400720c */ /* 0x000fc40003f64070 */
[----:B------:R-:W-:Y:S01]  /*0b70*/  IABS R21, R30 ;  /* 0x0000001e00157213 */ /* 0x000fe20000000000 */
[----:B------:R-:W-:Y:S01]  /*0b80*/  IMAD.HI.U32 R15, R6, R23, RZ ;  /* 0x00000017060f7227 */ /* 0x000fe200078e00ff */
[----:B------:R-:W-:Y:S02]  /*0b90*/  IABS R25, R22 ;  /* 0x0000001600197213 */ /* 0x000fe40000000000 */
[----:B------:R-:W-:Y:S01]  /*0ba0*/  IABS R24, R0 ;  /* 0x0000000000187213 */ /* 0x000fe20000000000 */
[----:B------:R-:W-:Y:S01]  /*0bb0*/  IMAD.MOV R5, RZ, RZ, -R5 ;  /* 0x000000ffff057224 */ /* 0x000fe200078e0a05 */
[C---:B------:R-:W-:Y:S01]  /*0bc0*/  ISETP.GT.U32.AND P5, PT, R20.reuse, R14, PT ;  /* 0x0000000e1400720c */ /* 0x040fe20003fa4070 */
[----:B------:R-:W-:Y:S02]  /*0bd0*/  IMAD.MOV R18, RZ, RZ, -R15 ;  /* 0x000000ffff127224 */ /* 0x000fe400078e0a0f */
[----:B------:R-:W-:Y:S02]  /*0be0*/  IMAD R15, R20, R5, R17 ;  /* 0x00000005140f7224 */ /* 0x000fe400078e0211 */
[----:B------:R-:W-:-:S02]  /*0bf0*/  @!P0 IMAD.IADD R7, R7, 0x1, -R20 ;  /* 0x0000000107078824 */ /* 0x000fc400078e0a14 */
[----:B------:R-:W-:Y:S01]  /*0c00*/  IMAD.HI.U32 R10, R6, R21, RZ ;  /* 0x00000015060a7227 */ /* 0x000fe200078e00ff */
[C---:B------:R-:W-:Y:S02]  /*0c10*/  ISETP.GT.U32.AND P0, PT, R20.reuse, R15, PT ;  /* 0x0000000f1400720c */ /* 0x040fe40003f04070 */
[----:B------:R-:W-:Y:S01]  /*0c20*/  ISETP.GT.U32.AND P4, PT, R20, R7, PT ;  /* 0x000000071400720c */ /* 0x000fe20003f84070 */
[----:B------:R-:W-:-:S04]  /*0c30*/  IMAD.HI.U32 R6, R6, R25, RZ ;  /* 0x0000001906067227 */ /* 0x000fc800078e00ff */
[--C-:B------:R-:W-:Y:S02]  /*0c40*/  @!P1 IMAD.IADD R12, R12, 0x1, -R20.reuse ;  /* 0x000000010c0c9824 */ /* 0x100fe400078e0a14 */
[----:B------:R-:W-:Y:S02]  /*0c50*/  @!P3 IMAD.IADD R13, R13, 0x1, -R20 ;  /* 0x000000010d0db824 */ /* 0x000fe400078e0a14 */
[----:B------:R-:W-:Y:S01]  /*0c60*/  IMAD.MOV R16, RZ, RZ, -R10 ;  /* 0x000000ffff107224 */ /* 0x000fe200078e0a0a */
[C---:B------:R-:W-:Y:S01]  /*0c70*/  ISETP.GT.U32.AND P6, PT, R20.reuse, R12, PT ;  /* 0x0000000c1400720c */ /* 0x040fe20003fc4070 */
[----:B------:R-:W-:Y:S01]  /*0c80*/  IMAD.MOV.U32 R10, RZ, RZ, R24 ;  /* 0x000000ffff0a7224 */ /* 0x000fe200078e0018 */
[----:B------:R-:W-:Y:S01]  /*0c90*/  ISETP.GT.U32.AND P1, PT, R20, R13, PT ;  /* 0x0000000d1400720c */ /* 0x000fe20003f24070 */
[----:B------:R-:W-:Y:S02]  /*0ca0*/  IMAD.MOV R6, RZ, RZ, -R6 ;  /* 0x000000ffff067224 */ /* 0x000fe400078e0a06 */
[----:B------:R-:W-:-:S02]  /*0cb0*/  VIADD R132, R0, 0x80 ;  /* 0x0000008000847836 */ /* 0x000fc40000000000 */
[C---:B------:R-:W-:Y:S02]  /*0cc0*/  IMAD R17, R20.reuse, R18, R23 ;  /* 0x0000001214117224 */ /* 0x040fe400078e0217 */
[----:B------:R-:W-:Y:S02]  /*0cd0*/  IMAD R16, R20, R16, R21 ;  /* 0x0000001014107224 */ /* 0x000fe400078e0215 */
[----:B------:R-:W-:Y:S01]  /*0ce0*/  IMAD.HI.U32 R5, R4, R10, RZ ;  /* 0x0000000a04057227 */ /* 0x000fe200078e00ff */
[----:B------:R-:W0:Y:S02]  /*0cf0*/  LDS R21, [UR9] ;  /* 0x00000009ff157984 */ /* 0x000e240008000800 */
[C---:B------:R-:W-:Y:S01]  /*0d00*/  ISETP.GT.U32.AND P3, PT, R20.reuse, R16, PT ;  /* 0x000000101400720c */ /* 0x040fe20003f64070 */
[----:B------:R-:W-:Y:S01]  /*0d10*/  IMAD R18, R20, R6, R25 ;  /* 0x0000000614127224 */ /* 0x000fe200078e0219 */
[----:B------:R-:W-:Y:S01]  /*0d20*/  IABS R6, R132 ;  /* 0x0000008400067213 */ /* 0x000fe20000000000 */
[----:B------:R-:W-:-:S02]  /*0d30*/  IMAD.MOV R5, RZ, RZ, -R5 ;  /* 0x000000ffff057224 */ /* 0x000fc400078e0a05 */
[----:B------:R-:W-:Y:S02]  /*0d40*/  @!P5 IMAD.IADD R14, R14, 0x1, -R20 ;  /* 0x000000010e0ed824 */ /* 0x000fe400078e0a14 */
[----:B------:R-:W-:-:S03]  /*0d50*/  IMAD.HI.U32 R4, R4, R6, RZ ;  /* 0x0000000604047227 */ /* 0x000fc600078e00ff */
[C---:B------:R-:W-:Y:S01]  /*0d60*/  ISETP.GT.U32.AND P5, PT, R20.reuse, R14, PT ;  /* 0x0000000e1400720c */ /* 0x040fe20003fa4070 */
[----:B------:R-:W-:Y:S01]  /*0d70*/  @!P0 IMAD.IADD R15, R15, 0x1, -R20 ;  /* 0x000000010f0f8824 */ /* 0x000fe200078e0a14 */
[C---:B------:R-:W-:Y:S01]  /*0d80*/  ISETP.GT.U32.AND P0, PT, R20.reuse, R18, PT ;  /* 0x000000121400720c */ /* 0x040fe20003f04070 */
[----:B------:R-:W-:Y:S02]  /*0d90*/  IMAD R5, R19, R5, R10 ;  /* 0x0000000513057224 */ /* 0x000fe400078e020a */
[----:B------:R-:W-:Y:S01]  /*0da0*/  @!P4 IMAD.IADD R7, R7, 0x1, -R20 ;  /* 0x000000010707c824 */ /* 0x000fe200078e0a14 */
[----:B------:R-:W-:Y:S01]  /*0db0*/  ISETP.GT.U32.AND P4, PT, R20, R17, PT ;  /* 0x000000111400720c */ /* 0x000fe20003f84070 */
[----:B------:R-:W-:Y:S02]  /*0dc0*/  IMAD.MOV R4, RZ, RZ, -R4 ;  /* 0x000000ffff047224 */ /* 0x000fe400078e0a04 */
[--C-:B------:R-:W-:Y:S01]  /*0dd0*/  @!P6 IMAD.IADD R12, R12, 0x1, -R20.reuse ;  /* 0x000000010c0ce824 */ /* 0x100fe200078e0a14 */
[----:B------:R-:W-:Y:S01]  /*0de0*/  ISETP.GT.U32.AND P6, PT, R20, R15, PT ;  /* 0x0000000f1400720c */ /* 0x000fe20003fc4070 */
[----:B------:R-:W-:Y:S01]  /*0df0*/  @!P1 IMAD.IADD R13, R13, 0x1, -R20 ;  /* 0x000000010d0d9824 */ /* 0x000fe200078e0a14 */
[C---:B------:R-:W-:Y:S01]  /*0e00*/  ISETP.GT.U32.AND P1, PT, R19.reuse, R5, PT ;  /* 0x000000051300720c */ /* 0x040fe20003f24070 */
[----:B------:R-:W-:-:S02]  /*0e10*/  IMAD R4, R19, R4, R6 ;  /* 0x0000000413047224 */ /* 0x000fc400078e0206 */
[--C-:B------:R-:W-:Y:S02]  /*0e20*/  @!P3 IMAD.IADD R16, R16, 0x1, -R20.reuse ;  /* 0x000000011010b824 */ /* 0x100fe400078e0a14 */
[--C-:B------:R-:W-:Y:S01]  /*0e30*/  @!P5 IMAD.IADD R14, R14, 0x1, -R20.reuse ;  /* 0x000000010e0ed824 */ /* 0x100fe200078e0a14 */
[----:B------:R-:W-:Y:S01]  /*0e40*/  ISETP.GT.U32.AND P3, PT, R19, R4, PT ;  /* 0x000000041300720c */ /* 0x000fe20003f64070 */
[--C-:B------:R-:W-:Y:S01]  /*0e50*/  @!P4 IMAD.IADD R17, R17, 0x1, -R20.reuse ;  /* 0x000000011111c824 */ /* 0x100fe200078e0a14 */
[----:B------:R-:W-:Y:S01]  /*0e60*/  ISETP.GE.AND P5, PT, R11, RZ, PT ;  /* 0x000000ff0b00720c */ /* 0x000fe20003fa6270 */
[--C-:B------:R-:W-:Y:S01]  /*0e70*/  @!P0 IMAD.IADD R18, R18, 0x1, -R20.reuse ;  /* 0x0000000112128824 */ /* 0x100fe200078e0a14 */
[----:B------:R-:W-:Y:S01]  /*0e80*/  ISETP.GE.AND P4, PT, R26, RZ, PT ;  /* 0x000000ff1a00720c */ /* 0x000fe20003f86270 */
[----:B------:R-:W-:Y:S01]  /*0e90*/  @!P6 IMAD.IADD R15, R15, 0x1, -R20 ;  /* 0x000000010f0fe824 */ /* 0x000fe200078e0a14 */
[C---:B------:R-:W-:Y:S01]  /*0ea0*/  ISETP.GT.U32.AND P6, PT, R20.reuse, R16, PT ;  /* 0x000000101400720c */ /* 0x040fe20003fc4070 */
[----:B------:R-:W-:Y:S01]  /*0eb0*/  @!P1 IMAD.IADD R5, R5, 0x1, -R19 ;  /* 0x0000000105059824 */ /* 0x000fe200078e0a13 */
[----:B------:R-:W-:Y:S01]  /*0ec0*/  ISETP.GT.U32.AND P1, PT, R20, R18, PT ;  /* 0x000000121400720c */ /* 0x000fe20003f24070 */
[----:B------:R-:W-:Y:S01]  /*0ed0*/  IMAD.SHL.U32 R6, R98, 0x200000, RZ ;  /* 0x0020000062067824 */ /* 0x000fe200078e00ff */
[----:B------:R-:W-:Y:S01]  /*0ee0*/  ISETP.GT.U32.AND P0, PT, R20, R17, PT ;  /* 0x000000111400720c */ /* 0x000fe20003f04070 */
[----:B------:R-:W-:Y:S01]  /*0ef0*/  IMAD.MOV.U32 R10, RZ, RZ, R7 ;  /* 0x000000ffff0a7224 */ /* 0x000fe200078e0007 */
[----:B0-----:R-:W-:Y:S01]  /*0f00*/  R2UR UR8, R21 ;  /* 0x00000000150872ca */ /* 0x001fe200000e0000 */
[----:B------:R-:W-:Y:S01]  /*0f10*/  @!P3 IMAD.IADD R4, R4, 0x1, -R19 ;  /* 0x000000010404b824 */ /* 0x000fe200078e0a13 */
[----:B------:R-:W-:Y:S01]  /*0f20*/  LOP3.LUT R11, R6, 0x600000, RZ, 0xc0, !PT ;  /* 0x00600000060b7812 */ /* 0x000fe200078ec0ff */
[----:B------:R-:W-:Y:S01]  /*0f30*/  @!P5 IMAD.MOV R10, RZ, RZ, -R10 ;  /* 0x000000ffff0ad224 */ /* 0x000fe200078e0a0a */
[----:B------:R-:W-:Y:S01]  /*0f40*/  ISETP.GT.U32.AND P3, PT, R19, R5, PT ;  /* 0x000000051300720c */ /* 0x000fe20003f64070 */
[----:B------:R-:W-:Y:S01]  /*0f50*/  @!P4 IMAD.MOV R12, RZ, RZ, -R12 ;  /* 0x000000ffff0cc224 */ /* 0x000fe200078e0a0c */
[----:B------:R-:W0:Y:S08]  /*0f60*/  LDC.64 R6, c[0x0][0x3a0] ;  /* 0x0000e800ff067b82 */ /* 0x000e300000000a00 */
[----:B------:R-:W-:Y:S01]  /*0f70*/  BAR.SYNC.DEFER_BLOCKING 0x0 ;  /* 0x0000000000007b1d */ /* 0x000fe20000010000 */
[----:B------:R-:W-:Y:S01]  /*0f80*/  ISETP.GE.AND P4, PT, R27, RZ, PT ;  /* 0x000000ff1b00720c */ /* 0x000fe20003f86270 */
[--C-:B------:R-:W-:Y:S01]  /*0f90*/  @!P6 IMAD.IADD R16, R16, 0x1, -R20.reuse ;  /* 0x000000011010e824 */ /* 0x100fe200078e0a14 */
[----:B------:R-:W-:Y:S01]  /*0fa0*/  ISETP.GT.U32.AND P5, PT, R19, R4, PT ;  /* 0x000000041300720c */ /* 0x000fe20003fa4070 */
[--C-:B------:R-:W-:Y:S01]  /*0fb0*/  @!P1 IMAD.IADD R18, R18, 0x1, -R20.reuse ;  /* 0x0000000112129824 */ /* 0x100fe200078e0a14 */
[----:B------:R-:W-:Y:S01]  /*0fc0*/  ISETP.GE.AND P6, PT, R0, RZ, PT ;  /* 0x000000ff0000720c */ /* 0x000fe20003fc6270 */
[----:B------:R-:W-:Y:S01]  /*0fd0*/  @!P0 IMAD.IADD R17, R17, 0x1, -R20 ;  /* 0x0000000111118824 */ /* 0x000fe200078e0a14 */
[----:B------:R-:W-:-:S02]  /*0fe0*/  ISETP.GE.AND P1, PT, R132, RZ, PT ;  /* 0x000000ff8400720c */ /* 0x000fc40003f26270 */
[----:B------:R-:W-:Y:S01]  /*0ff0*/  ISETP.GE.AND P0, PT, R22, RZ, PT ;  /* 0x000000ff1600720c */ /* 0x000fe20003f06270 */
[----:B------:R-:W-:Y:S01]  /*1000*/  @!P3 IMAD.IADD R5, R5, 0x1, -R19 ;  /* 0x000000010505b824 */ /* 0x000fe200078e0a13 */
[----:B------:R-:W-:Y:S02]  /*1010*/  ISETP.GE.AND P3, PT, R28, RZ, PT ;  /* 0x000000ff1c00720c */ /* 0x000fe40003f66270 */
[----:B------:R-:W-:Y:S01]  /*1020*/  R2UR UR18, R11 ;  /* 0x000000000b1272ca */ /* 0x000fe200000e0000 */
[----:B------:R-:W-:Y:S01]  /*1030*/  @!P4 IMAD.MOV R13, RZ, RZ, -R13 ;  /* 0x000000ffff0dc224 */ /* 0x000fe200078e0a0d */
[----:B------:R-:W-:Y:S01]  /*1040*/  ISETP.GE.AND P4, PT, R30, RZ, PT ;  /* 0x000000ff1e00720c */ /* 0x000fe20003f86270 */
[----:B------:R-:W-:Y:S01]  /*1050*/  @!P5 IMAD.IADD R4, R4, 0x1, -R19 ;  /* 0x000000010404d824 */ /* 0x000fe200078e0a13 */
[----:B------:R-:W-:Y:S01]  /*1060*/  ISETP.GE.AND P5, PT, R29, RZ, PT ;  /* 0x000000ff1d00720c */ /* 0x000fe20003fa6270 */
[----:B------:R-:W-:Y:S01]  /*1070*/  @!P6 IMAD.MOV R5, RZ, RZ, -R5 ;  /* 0x000000ffff05e224 */ /* 0x000fe200078e0a05 */
[----:B------:R-:W-:Y:S01]  /*1080*/  ISETP.NE.AND P6, PT, R8, RZ, PT ;  /* 0x000000ff0800720c */ /* 0x000fe20003fc5270 */
[----:B------:R-:W-:Y:S01]  /*1090*/  @!P1 IMAD.MOV R4, RZ, RZ, -R4 ;  /* 0x000000ffff049224 */ /* 0x000fe200078e0a04 */
[----:B------:R-:W-:Y:S01]  /*10a0*/  LOP3.LUT R8, RZ, R8, RZ, 0x33, !PT ;  /* 0x00000008ff087212 */ /* 0x000fe200078e33ff */
[----:B------:R-:W-:Y:S01]  /*10b0*/  @!P0 IMAD.MOV R18, RZ, RZ, -R18 ;  /* 0x000000ffff128224 */ /* 0x000fe200078e0a12 */
[----:B------:R-:W-:Y:S01]  /*10c0*/  ISETP.GE.AND P1, PT, R31, RZ, PT ;  /* 0x000000ff1f00720c */ /* 0x000fe20003f26270 */
[----:B0-----:R-:W-:Y:S01]  /*10d0*/  VIADD R11, R6, 0xffffffff ;  /* 0xffffffff060b7836 */ /* 0x001fe20000000000 */
[----:B------:R-:W-:Y:S01]  /*10e0*/  SEL R20, R8, R5, !P6 ;  /* 0x0000000508147207 */ /* 0x000fe20007000000 */
[----:B------:R-:W-:Y:S01]  /*10f0*/  VIADD R5, R6, 0xfffffff6 ;  /* 0xfffffff606057836 */ /* 0x000fe20000000000 */
[----:B------:R-:W-:Y:S01]  /*1100*/  SEL R8, R8, R4, !P6 ;  /* 0x0000000408087207 */ /* 0x000fe20007000000 */
[----:B------:R-:W-:-:S02]  /*1110*/  VIADD R4, R6, 0xfffffff7 ;  /* 0xfffffff706047836 */ /* 0x000fc40000000000 */
[----:B------:R-:W-:Y:S01]  /*1120*/  @!P4 IMAD.MOV R16, RZ, RZ, -R16 ;  /* 0x000000ffff10c224 */ /* 0x000fe200078e0a10 */
[----:B------:R-:W-:Y:S01]  /*1130*/  ISETP.GE.U32.AND P4, PT, R5, 0x7fffffe7, PT ;  /* 0x7fffffe70500780c */ /* 0x000fe20003f86070 */
[----:B------:R-:W-:Y:S01]  /*1140*/  @!P3 IMAD.MOV R14, RZ, RZ, -R14 ;  /* 0x000000ffff0eb224 */ /* 0x000fe200078e0a0e */
[----:B------:R-:W-:Y:S01]  /*1150*/  ISETP.GE.U32.AND P6, PT, R4, 0x7fffffe8, PT ;  /* 0x7fffffe80400780c */ /* 0x000fe20003fc6070 */
[----:B------:R-:W-:Y:S01]  /*1160*/  @!P5 IMAD.MOV R15, RZ, RZ, -R15 ;  /* 0x000000ffff0fd224 */ /* 0x000fe200078e0a0f */
[----:B------:R-:W0:Y:S01]  /*1170*/  LDC.64 R4, c[0x0][0x3a8] ;  /* 0x0000ea00ff047b82 */ /* 0x000e220000000a00 */
[----:B------:R-:W-:Y:S01]  /*1180*/  @!P1 IMAD.MOV R17, RZ, RZ, -R17 ;  /* 0x000000ffff119224 */ /* 0x000fe200078e0a11 */
[----:B------:R-:W-:Y:S01]  /*1190*/  ISETP.GE.U32.AND P3, PT, R11, 0x7ffffff0, PT ;  /* 0x7ffffff00b00780c */ /* 0x000fe20003f66070 */
[----:B------:R-:W-:Y:S01]  /*11a0*/  VIADD R11, R6, 0xfffffffe ;  /* 0xfffffffe060b7836 */ /* 0x000fe20000000000 */
[----:B------:R-:W-:Y:S02]  /*11b0*/  ISETP.NE.AND P1, PT, R9, RZ, PT ;  /* 0x000000ff0900720c */ /* 0x000fe40003f25270 */
[----:B------:R-:W-:-:S02]  /*11c0*/  LOP3.LUT R9, RZ, R9, RZ, 0x33, !PT ;  /* 0x00000009ff097212 */ /* 0x000fc400078e33ff */
[----:B------:R-:W-:Y:S01]  /*11d0*/  ISETP.GE.U32.AND P5, PT, R11, 0x7fffffef, PT ;  /* 0x7fffffef0b00780c */ /* 0x000fe20003fa6070 */
[----:B------:R-:W-:Y:S01]  /*11e0*/  VIADD R11, R6, 0xfffffffd ;  /* 0xfffffffd060b7836 */ /* 0x000fe20000000000 */
[C---:B------:R-:W-:Y:S02]  /*11f0*/  SEL R46, R9.reuse, R10, !P1 ;  /* 0x0000000a092e7207 */ /* 0x040fe40004800000 */
[C---:B------:R-:W-:Y:S02]  /*1200*/  SEL R55, R9.reuse, R12, !P1 ;  /* 0x0000000c09377207 */ /* 0x040fe40004800000 */
[C---:B------:R-:W-:Y:S02]  /*1210*/  SEL R57, R9.reuse, R13, !P1 ;  /* 0x0000000d09397207 */ /* 0x040fe40004800000 */
[C---:B------:R-:W-:Y:S02]  /*1220*/  SEL R59, R9.reuse, R14, !P1 ;  /* 0x0000000e093b7207 */ /* 0x040fe40004800000 */
[----:B------:R-:W-:-:S02]  /*1230*/  SEL R61, R9, R15, !P1 ;  /* 0x0000000f093d7207 */ /* 0x000fc40004800000 */
[C---:B------:R-:W-:Y:S02]  /*1240*/  SEL R63, R9.reuse, R16, !P1 ;  /* 0x00000010093f7207 */ /* 0x040fe40004800000 */
[C---:B------:R-:W-:Y:S02]  /*1250*/  SEL R65, R9.reuse, R17, !P1 ;  /* 0x0000001109417207 */ /* 0x040fe40004800000 */
[----:B------:R-:W-:Y:S01]  /*1260*/  SEL R45, R9, R18, !P1 ;  /* 0x00000012092d7207 */ /* 0x000fe20004800000 */
[-C--:B------:R-:W-:Y:S02]  /*1270*/  IMAD R9, R20, R7.reuse, RZ ;  /* 0x0000000714097224 */ /* 0x080fe400078e02ff */
[----:B------:R-:W-:Y:S01]  /*1280*/  IMAD R7, R8, R7, RZ ;  /* 0x0000000708077224 */ /* 0x000fe200078e02ff */
[----:B---3--:R-:W-:Y:S06]  /*1290*/  BRA.U UP0, `(.L_x_5) ;  /* 0x0000000100187547 */ /* 0x008fec000b800000 */
[----:B------:R-:W-:Y:S01]  /*12a0*/  ELECT P0, URZ, PT ;  /* 0x0000000000ff782f */ /* 0x000fe20003800000 */
[----:B------:R-:W-:Y:S01]  /*12b0*/  IMAD.MOV.U32 R8, RZ, RZ, 0x1 ;  /* 0x00000001ff087424 */ /* 0x000fe200078e00ff */
[----:B------:R-:W-:Y:S01]  /*12c0*/  UMOV UR5, 0x40 ;  /* 0x0000004000057882 */ /* 0x000fe20000000000 */
[----:B------:R-:W-:Y:S01]  /*12d0*/  UVIRTCOUNT.DEALLOC.SMPOOL 0x80 ;  /* 0x000000800000784c */ /* 0x000fe20000000000 */
[----:B------:R-:W-:-:S09]  /*12e0*/  ULEA UR5, UR4, UR5, 0x18 ;  /* 0x0000000504057291 */ /* 0x000fd2000f8ec0ff */
[----:B------:R1:W-:Y:S03]  /*12f0*/  @P0 STS.U8 [UR5], R8 ;  /* 0x00000008ff000988 */ /* 0x0003e60008000005 */
.L_x_5:
[----:B------:R-:W-:Y:S01]  /*1300*/  UIADD3 UR18, UPT, UPT, UR8, UR18, URZ ;  /* 0x0000001208127290 */ /* 0x000fe2000fffe0ff */
[----:B-1----:R-:W-:Y:S01]  /*1310*/  LEA R8, P0, R9, UR12, 0x1 ;  /* 0x0000000c09087c11 */ /* 0x002fe2000f8008ff */
[----:B------:R-:W-:Y:S01]  /*1320*/  VOTEU.ALL UP1, P2 ;  /* 0x0000000000ff7886 */ /* 0x000fe20001020000 */
[----:B------:R-:W-:Y:S01]  /*1330*/  UIADD3 UR7, UPT, UPT, UR9, 0x5000, URZ ;  /* 0x0000500009077890 */ /* 0x000fe2000fffe0ff */
[----:B------:R-:W-:Y:S01]  /*1340*/  LEA R10, P1, R7, UR12, 0x1 ;  /* 0x0000000c070a7c11 */ /* 0x000fe2000f8208ff */
[----:B------:R-:W-:Y:S01]  /*1350*/  VOTEU.ALL UP2, P2 ;  /* 0x0000000000ff7886 */ /* 0x000fe20001040000 */
[----:B------:R-:W-:Y:S01]  /*1360*/  LEA.HI.X.SX32 R9, R9, UR13, 0x1, P0 ;  /* 0x0000000d09097c11 */ /* 0x000fe200080f0eff */
[----:B------:R-:W-:Y:S01]  /*1370*/  VIADD R12, R6, 0xfffffff5 ;  /* 0xfffffff5060c7836 */ /* 0x000fe20000000000 */
[----:B------:R-:W-:-:S04]  /*1380*/  @!UP1 UIADD3 UR4, UPT, UPT, -UR6, 0x100000, URZ ;  /* 0x0010000006049890 */ /* 0x000fc8000fffe1ff */
[----:B------:R-:W-:Y:S02]  /*1390*/  @!UP1 USHF.L.U32 UR5, UR4, 0xb, URZ ;  /* 0x0000000b04059899 */ /* 0x000fe400080006ff */
[----:B------:R-:W-:Y:S01]  /*13a0*/  @!UP1 USHF.L.U32 UR4, UR4, 0x1, URZ ;  /* 0x0000000104049899 */ /* 0x000fe200080006ff */
[----:B------:R-:W-:Y:S01]  /*13b0*/  STTM.x128 tmem[UR18], RZ ;  /* 0x000000ff000079ed */ /* 0x000fe200083c0012 */
[----:B------:R-:W1:Y:S01]  /*13c0*/  FENCE.VIEW.ASYNC.T ;  /* 0x00000000000073c6 */ /* 0x000e620000000200 */
[----:B------:R-:W-:Y:S01]  /*13d0*/  UMOV UR19, UR7 ;  /* 0x0000000700137c82 */ /* 0x000fe20008000000 */
[----:B-1----:R-:W-:Y:S01]  /*13e0*/  BAR.SYNC.DEFER_BLOCKING 0x0 ;  /* 0x0000000000007b1d */ /* 0x002fe20000010000 */
[----:B------:R-:W-:Y:S01]  /*13f0*/  ISETP.GE.U32.AND P0, PT, R11, 0x7fffffee, PT ;  /* 0x7fffffee0b00780c */ /* 0x000fe20003f06070 */
[----:B0-----:R-:W-:Y:S01]  /*1400*/  IMAD R19, R4, 0x9, RZ ;  /* 0x0000000904137824 */ /* 0x001fe200078e02ff */
[----:B------:R-:W-:Y:S01]  /*1410*/  LEA.HI.X.SX32 R11, R7, UR13, 0x1, P1 ;  /* 0x0000000d070b7c11 */ /* 0x000fe200088f0eff */
[----:B------:R-:W-:Y:S01]  /*1420*/  VIADD R7, R6, 0xfffffffc ;  /* 0xfffffffc06077836 */ /* 0x000fe20000000000 */
[----:B------:R-:W-:-:S02]  /*1430*/  PRMT R91, RZ, 0x7610, R91 ;  /* 0x00007610ff5b7816 */ /* 0x000fc4000000005b */
[----:B------:R-:W-:Y:S01]  /*1440*/  PRMT R88, RZ, 0x7610, R88 ;  /* 0x00007610ff587816 */ /* 0x000fe20000000058 */
[----:B------:R-:W0:Y:S02]  /*1450*/  FENCE.VIEW.ASYNC.S ;  /* 0x00000000000073c6 */ /* 0x000e240000000000 */
[----:B0-----:R0:W1:Y:S02]  /*1460*/  @!UP2 SYNCS.EXCH.64 URZ, [UR19], UR4 ;  /* 0x0000000413ffa5b2 */ /* 0x0010640008000100 */
[----:B-1----:R-:W-:Y:S01]  /*1470*/  BAR.SYNC.DEFER_BLOCKING 0x0 ;  /* 0x0000000000007b1d */ /* 0x002fe20000010000 */
[----:B------:R-:W-:Y:S01]  /*1480*/  IMAD.SHL.U32 R15, R4, 0x8, RZ ;  /* 0x00000008040f7824 */ /* 0x000fe200078e00ff */
[----:B------:R-:W-:Y:S01]  /*1490*/  PRMT R86, RZ, 0x7610, R86 ;  /* 0x00007610ff567816 */ /* 0x000fe20000000056 */
[C---:B------:R-:W-:Y:S01]  /*14a0*/  IMAD.WIDE R16, R19.reuse, 0x2, R8 ;  /* 0x0000000213107825 */ /* 0x040fe200078e0208 */
[----:B------:R-:W-:Y:S02]  /*14b0*/  PRMT R87, RZ, 0x7610, R87 ;  /* 0x00007610ff577816 */ /* 0x000fe40000000057 */
[----:B------:R-:W-:Y:S01]  /*14c0*/  ISETP.GE.U32.AND P1, PT, R12, 0x7fffffe6, PT ;  /* 0x7fffffe60c00780c */ /* 0x000fe20003f26070 */
[----:B------:R-:W-:Y:S01]  /*14d0*/  IMAD.WIDE R18, R19, 0x2, R10 ;  /* 0x0000000213127825 */ /* 0x000fe200078e020a */
[----:B------:R-:W-:-:S02]  /*14e0*/  PRMT R90, RZ, 0x7610, R90 ;  /* 0x00007610ff5a7816 */ /* 0x000fc4000000005a */
[----:B------:R-:W-:Y:S01]  /*14f0*/  PRMT R89, RZ, 0x7610, R89 ;  /* 0x00007610ff597816 */ /* 0x000fe20000000059 */
[----:B------:R-:W-:Y:S02]  /*1500*/  VIADD R20, R6, 0xfffffffb ;  /* 0xfffffffb06147836 */ /* 0x000fe40000000000 */
[----:B------:R-:W-:Y:S01]  /*1510*/  IMAD.SHL.U32 R27, R4, 0x2, RZ ;  /* 0x00000002041b7824 */ /* 0x000fe200078e00ff */
[----:B------:R-:W-:Y:S01]  /*1520*/  PRMT R95, RZ, 0x7610, R95 ;  /* 0x00007610ff5f7816 */ /* 0x000fe2000000005f */
[C---:B------:R-:W-:Y:S01]  /*1530*/  IMAD.WIDE R12, R15.reuse, 0x2, R8 ;  /* 0x000000020f0c7825 */ /* 0x040fe200078e0208 */
[----:B------:R-:W-:Y:S01]  /*1540*/  PRMT R94, RZ, 0x7610, R94 ;  /* 0x00007610ff5e7816 */ /* 0x000fe2000000005e */
[----:B0-----:R-:W0:Y:S02]  /*1550*/  LDCU UR4, c[0x0][0x3b0] ;  /* 0x00007600ff0477ac */ /* 0x001e240008000800 */
[----:B------:R-:W-:Y:S01]  /*1560*/  IMAD.WIDE R14, R15, 0x2, R10 ;  /* 0x000000020f0e7825 */ /* 0x000fe200078e020a */
[----:B------:R-:W2:Y:S04]  /*1570*/  @!P3 LDG.E.U16 R91, desc[UR22][R8.64] ;  /* 0x00000016085bb981 */ /* 0x000ea8000c1e1500 */
[----:B------:R-:W3:Y:S01]  /*1580*/  @!P3 LDG.E.U16 R88, desc[UR22][R10.64] ;  /* 0x000000160a58b981 */ /* 0x000ee2000c1e1500 */
[----:B------:R-:W-:Y:S01]  /*1590*/  ISETP.GE.U32.AND P3, PT, R7, 0x7fffffed, PT ;  /* 0x7fffffed0700780c */ /* 0x000fe20003f66070 */
[----:B------:R-:W-:-:S02]  /*15a0*/  VIADD R7, R6, 0xfffffff4 ;  /* 0xfffffff406077836 */ /* 0x000fc40000000000 */
[----:B------:R-:W4:Y:S01]  /*15b0*/  @!P4 LDG.E.U16 R86, desc[UR22][R16.64] ;  /* 0x000000161056c981 */ /* 0x000f22000c1e1500 */
[----:B------:R-:W-:-:S03]  /*15c0*/  IMAD.WIDE R22, R4, 0x2, R10 ;  /* 0x0000000204167825 */ /* 0x000fc600078e020a */
[----:B------:R-:W5:Y:S01]  /*15d0*/  @!P4 LDG.E.U16 R87, desc[UR22][R18.64] ;  /* 0x000000161257c981 */ /* 0x000f62000c1e1500 */
[----:B------:R-:W-:Y:S01]  /*15e0*/  ISETP.GE.U32.AND P4, PT, R20, 0x7fffffec, PT ;  /* 0x7fffffec1400780c */ /* 0x000fe20003f86070 */
[----:B------:R-:W-:Y:S01]  /*15f0*/  IMAD.WIDE R20, R4, 0x2, R8 ;  /* 0x0000000204147825 */ /* 0x000fe200078e0208 */
[----:B------:R-:W-:Y:S01]  /*1600*/  PRMT R93, RZ, 0x7610, R93 ;  /* 0x00007610ff5d7816 */ /* 0x000fe2000000005d */
[----:B------:R-:W4:Y:S01]  /*1610*/  @!P6 LDG.E.U16 R90, desc[UR22][R12.64] ;  /* 0x000000160c5ae981 */ /* 0x000f22000c1e1500 */
[----:B------:R-:W-:Y:S01]  /*1620*/  PRMT R92, RZ, 0x7610, R92 ;  /* 0x00007610ff5c7816 */ /* 0x000fe2000000005c */
[----:B------:R-:W-:Y:S02]  /*1630*/  VIADD R28, R6, 0xfffffff3 ;  /* 0xfffffff3061c7836 */ /* 0x000fe40000000000 */
[----:B------:R-:W5:Y:S01]  /*1640*/  @!P6 LDG.E.U16 R89, desc[UR22][R14.64] ;  /* 0x000000160e59e981 */ /* 0x000f62000c1e1500 */
[----:B------:R-:W-:Y:S01]  /*1650*/  IMAD.WIDE R24, R27, 0x2, R8 ;  /* 0x000000021b187825 */ /* 0x000fe200078e0208 */
[----:B------:R-:W-:-:S02]  /*1660*/  ISETP.GE.U32.AND P6, PT, R7, 0x7fffffe5, PT ;  /* 0x7fffffe50700780c */ /* 0x000fc40003fc6070 */
[----:B------:R-:W5:Y:S01]  /*1670*/  @!P5 LDG.E.U16 R95, desc[UR22][R20.64] ;  /* 0x00000016145fd981 */ /* 0x000f62000c1e1500 */
[----:B------:R-:W-:Y:S02]  /*1680*/  IMAD R35, R4, 0x3, RZ ;  /* 0x0000000304237824 */ /* 0x000fe400078e02ff */
[----:B------:R-:W-:Y:S01]  /*1690*/  IMAD.WIDE R26, R27, 0x2, R10 ;  /* 0x000000021b1a7825 */ /* 0x000fe200078e020a */
[----:B------:R-:W5:Y:S01]  /*16a0*/  @!P5 LDG.E.U16 R94, desc[UR22][R22.64] ;  /* 0x00000016165ed981 */ /* 0x000f62000c1e1500 */
[----:B------:R-:W-:Y:S02]  /*16b0*/  PRMT R104, RZ, 0x7610, R104 ;  /* 0x00007610ff687816 */ /* 0x000fe40000000068 */
[----:B------:R-:W-:Y:S02]  /*16c0*/  VIADD R7, R6, 0xfffffffa ;  /* 0xfffffffa06077836 */ /* 0x000fe40000000000 */
[----:B------:R-:W-:Y:S01]  /*16d0*/  IMAD R31, R4, 0xa, RZ ;  /* 0x0000000a041f7824 */ /* 0x000fe200078e02ff */
[----:B------:R-:W-:Y:S01]  /*16e0*/  PRMT R102, RZ, 0x7610, R102 ;  /* 0x00007610ff667816 */ /* 0x000fe20000000066 */
[C---:B------:R-:W-:Y:S01]  /*16f0*/  IMAD.WIDE R32, R35.reuse, 0x2, R8 ;  /* 0x0000000223207825 */ /* 0x040fe200078e0208 */
[----:B------:R-:W-:Y:S01]  /*1700*/  ISETP.GE.U32.AND P5, PT, R28, 0x7fffffe4, PT ;  /* 0x7fffffe41c00780c */ /* 0x000fe20003fa6070 */
[----:B------:R-:W5:Y:S01]  /*1710*/  @!P0 LDG.E.U16 R93, desc[UR22][R24.64] ;  /* 0x00000016185d8981 */ /* 0x000f62000c1e1500 */
[----:B------:R-:W-:Y:S01]  /*1720*/  PRMT R106, RZ, 0x7610, R106 ;  /* 0x00007610ff6a7816 */ /* 0x000fe2000000006a */
[----:B------:R-:W-:Y:S01]  /*1730*/  IMAD.WIDE R34, R35, 0x2, R10 ;  /* 0x0000000223227825 */ /* 0x000fe200078e020a */
[----:B------:R-:W-:Y:S01]  /*1740*/  PRMT R108, RZ, 0x7610, R108 ;  /* 0x00007610ff6c7816 */ /* 0x000fe2000000006c */
[----:B------:R-:W5:Y:S01]  /*1750*/  @!P0 LDG.E.U16 R92, desc[UR22][R26.64] ;  /* 0x000000161a5c8981 */ /* 0x000f62000c1e1500 */
[----:B------:R-:W-:Y:S01]  /*1760*/  ISETP.GE.U32.AND P0, PT, R7, 0x7fffffeb, PT ;  /* 0x7fffffeb0700780c */ /* 0x000fe20003f06070 */
[----:B------:R-:W-:Y:S01]  /*1770*/  IMAD.WIDE R28, R31, 0x2, R8 ;  /* 0x000000021f1c7825 */ /* 0x000fe200078e0208 */
[----:B------:R-:W-:Y:S01]  /*1780*/  LOP3.LUT R96, R3, 0xf, RZ, 0xc0, !PT ;  /* 0x0000000f03607812 */ /* 0x000fe200078ec0ff */
[----:B------:R-:W5:Y:S02]  /*1790*/  @!P3 LDG.E.U16 R104, desc[UR22][R32.64] ;  /* 0x000000162068b981 */ /* 0x000f64000c1e1500 */
[----:B------:R-:W-:-:S02]  /*17a0*/  VIADD R36, R6, 0xfffffff9 ;  /* 0xfffffff906247836 */ /* 0x000fc40000000000 */
[----:B------:R-:W-:Y:S01]  /*17b0*/  IMAD.WIDE R30, R31, 0x2, R10 ;  /* 0x000000021f1e7825 */ /* 0x000fe200078e020a */
[----:B------:R-:W5:Y:S03]  /*17c0*/  @!P3 LDG.E.U16 R102, desc[UR22][R34.64] ;  /* 0x000000162266b981 */ /* 0x000f66000c1e1500 */
[----:B------:R-:W-:Y:S02]  /*17d0*/  VIADD R7, R6, 0xfffffff2 ;  /* 0xfffffff206077836 */ /* 0x000fe40000000000 */
[----:B------:R-:W-:Y:S01]  /*17e0*/  IMAD R39, R4, 0xb, RZ ;  /* 0x0000000b04277824 */ /* 0x000fe200078e02ff */
[----:B------:R-:W-:Y:S01]  /*17f0*/  ISETP.GE.U32.AND P3, PT, R36, 0x7fffffea, PT ;  /* 0x7fffffea2400780c */ /* 0x000fe20003f66070 */
[----:B------:R-:W5:Y:S01]  /*1800*/  @!P1 LDG.E.U16 R106, desc[UR22][R28.64] ;  /* 0x000000161c6a9981 */ /* 0x000f62000c1e1500 */
[----:B------:R-:W-:Y:S01]  /*1810*/  PRMT R110, RZ, 0x7610, R110 ;  /* 0x00007610ff6e7816 */ /* 0x000fe2000000006e */
[----:B------:R-:W-:Y:S01]  /*1820*/  IMAD.WIDE R36, R39, 0x2, R8 ;  /* 0x0000000227247825 */ /* 0x000fe200078e0208 */
[----:B------:R-:W-:Y:S01]  /*1830*/  PRMT R112, RZ, 0x7610, R112 ;  /* 0x00007610ff707816 */ /* 0x000fe20000000070 */
[----:B------:R-:W5:Y:S01]  /*1840*/  @!P1 LDG.E.U16 R108, desc[UR22][R30.64] ;  /* 0x000000161e6c9981 */ /* 0x000f62000c1e1500 */
[----:B------:R-:W-:Y:S01]  /*1850*/  ISETP.GE.U32.AND P1, PT, R7, 0x7fffffe3, PT ;  /* 0x7fffffe30700780c */ /* 0x000fe20003f26070 */
[----:B------:R-:W-:-:S02]  /*1860*/  IMAD.WIDE R38, R39, 0x2, R10 ;  /* 0x0000000227267825 */ /* 0x000fc400078e020a */
[----:B------:R-:W5:Y:S02]  /*1870*/  @!P6 LDG.E.U16 R110, desc[UR22][R36.64] ;  /* 0x00000016246ee981 */ /* 0x000f64000c1e1500 */
[----:B------:R-:W-:Y:S02]  /*1880*/  IMAD R7, R96, R5, RZ ;  /* 0x0000000560077224 */ /* 0x000fe400078e02ff */
[----:B------:R-:W-:Y:S01]  /*1890*/  IMAD R53, R4, 0x5, RZ ;  /* 0x0000000504357824 */ /* 0x000fe200078e02ff */
[----:B------:R-:W5:Y:S01]  /*18a0*/  @!P6 LDG.E.U16 R112, desc[UR22][R38.64] ;  /* 0x000000162670e981 */ /* 0x000f62000c1e1500 */
[----:B------:R-:W-:Y:S02]  /*18b0*/  PRMT R107, RZ, 0x7610, R107 ;  /* 0x00007610ff6b7816 */ /* 0x000fe4000000006b */
[----:B------:R-:W-:Y:S01]  /*18c0*/  LEA R66, P6, R7, UR14, 0x1 ;  /* 0x0000000e07427c11 */ /* 0x000fe2000f8c08ff */
[----:B------:R-:W-:Y:S01]  /*18d0*/  IMAD.WIDE R50, R53, 0x2, R8 ;  /* 0x0000000235327825 */ /* 0x000fe200078e0208 */
[----:B------:R-:W-:-:S03]  /*18e0*/  PRMT R109, RZ, 0x7610, R109 ;  /* 0x00007610ff6d7816 */ /* 0x000fc6000000006d */
[C---:B------:R-:W-:Y:S01]  /*18f0*/  IMAD R49, R4.reuse, 0xc, RZ ;  /* 0x0000000c04317824 */ /* 0x040fe200078e02ff */
[----:B------:R-:W-:Y:S01]  /*1900*/  LEA.HI.X.SX32 R70, R7, UR15, 0x1, P6 ;  /* 0x0000000f07467c11 */ /* 0x000fe2000b0f0eff */
[----:B------:R-:W-:Y:S01]  /*1910*/  IMAD.WIDE R52, R53, 0x2, R10 ;  /* 0x0000000235347825 */ /* 0x000fe200078e020a */
[----:B------:R-:W-:Y:S01]  /*1920*/  PRMT R111, RZ, 0x7610, R111 ;  /* 0x00007610ff6f7816 */ /* 0x000fe2000000006f */
[----:B------:R-:W5:Y:S02]  /*1930*/  @!P0 LDG.E.U16 R107, desc[UR22][R50.64] ;  /* 0x00000016326b8981 */ /* 0x000f64000c1e1500 */
[----:B0-----:R-:W-:Y:S02]  /*1940*/  IMAD R57, R57, UR4, RZ ;  /* 0x0000000439397c24 */ /* 0x001fe4000f8e02ff */
[----:B------:R-:W-:Y:S01]  /*1950*/  IMAD.SHL.U32 R43, R4, 0x4, RZ ;  /* 0x00000004042b7824 */ /* 0x000fe200078e00ff */
[----:B------:R-:W-:Y:S01]  /*1960*/  PRMT R113, RZ, 0x7610, R113 ;  /* 0x00007610ff717816 */ /* 0x000fe20000000071 */
[----:B------:R-:W-:Y:S01]  /*1970*/  IMAD R7, R46, UR4, RZ ;  /* 0x000000042e077c24 */ /* 0x000fe2000f8e02ff */
[----:B------:R-:W5:Y:S01]  /*1980*/  @!P0 LDG.E.U16 R109, desc[UR22][R52.64] ;  /* 0x00000016346d8981 */ /* 0x000f62000c1e1500 */
[----:B------:R-:W-:Y:S01]  /*1990*/  IMAD.WIDE R46, R49, 0x2, R8 ;  /* 0x00000002312e7825 */ /* 0x000fe200078e0208 */
[----:B------:R-:W-:-:S02]  /*19a0*/  PRMT R105, RZ, 0x7610, R105 ;  /* 0x00007610ff697816 */ /* 0x000fc40000000069 */
[----:B------:R-:W-:Y:S01]  /*19b0*/  PRMT R103, RZ, 0x7610, R103 ;  /* 0x00007610ff677816 */ /* 0x000fe20000000067 */
[----:B------:R-:W-:Y:S01]  /*19c0*/  IMAD.WIDE R48, R49, 0x2, R10 ;  /* 0x0000000231307825 */ /* 0x000fe200078e020a */
[----:B------:R-:W-:Y:S01]  /*19d0*/  LEA R56, P0, R57, R66, 0x1 ;  /* 0x0000004239387211 */ /* 0x000fe200078008ff */
[----:B------:R-:W5:Y:S02]  /*19e0*/  @!P5 LDG.E.U16 R111, desc[UR22][R46.64] ;  /* 0x000000162e6fd981 */ /* 0x000f64000c1e1500 */
[----:B------:R-:W-:-:S04]  /*19f0*/  IMAD.WIDE R40, R43, 0x2, R8 ;  /* 0x000000022b287825 */ /* 0x000fc800078e0208 */
[----:B------:R-:W-:Y:S01]  /*1a00*/  IMAD R59, R59, UR4, RZ ;  /* 0x000000043b3b7c24 */ /* 0x000fe2000f8e02ff */
[----:B------:R-:W5:Y:S01]  /*1a10*/  @!P5 LDG.E.U16 R113, desc[UR22][R48.64] ;  /* 0x000000163071d981 */ /* 0x000f62000c1e1500 */
[----:B------:R-:W-:Y:S02]  /*1a20*/  IMAD R63, R63, UR4, RZ ;  /* 0x000000043f3f7c24 */ /* 0x000fe4000f8e02ff */
[----:B------:R-:W-:Y:S01]  /*1a30*/  IMAD.WIDE R42, R43, 0x2, R10 ;  /* 0x000000022b2a7825 */ /* 0x000fe200078e020a */
[----:B------:R-:W-:Y:S01]  /*1a40*/  LEA.HI.X.SX32 R57, R57, R70, 0x1, P0 ;  /* 0x0000004639397211 */ /* 0x000fe200000f0eff */
[----:B------:R-:W5:Y:S02]  /*1a50*/  @!P4 LDG.E.U16 R105, desc[UR22][R40.64] ;  /* 0x000000162869c981 */ /* 0x000f64000c1e1500 */
[C---:B------:R-:W-:Y:S01]  /*1a60*/  VIADD R44, R6.reuse, 0xfffffff1 ;  /* 0xfffffff1062c7836 */ /* 0x040fe20000000000 */
[-C--:B------:R-:W-:Y:S01]  /*1a70*/  LEA R58, P5, R59, R66.reuse, 0x1 ;  /* 0x000000423b3a7211 */ /* 0x080fe200078a08ff */
[----:B------:R-:W-:Y:S01]  /*1a80*/  VIADD R97, R6, 0xf ;  /* 0x0000000f06617836 */ /* 0x000fe20000000000 */
[-C--:B------:R-:W-:Y:S01]  /*1a90*/  LEA R62, P0, R63, R66.reuse, 0x1 ;  /* 0x000000423f3e7211 */ /* 0x080fe200078008ff */
[----:B------:R-:W-:Y:S01]  /*1aa0*/  IMAD R65, R65, UR4, RZ ;  /* 0x0000000441417c24 */ /* 0x000fe2000f8e02ff */
[----:B------:R-:W5:Y:S01]  /*1ab0*/  @!P4 LDG.E.U16 R103, desc[UR22][R42.64] ;  /* 0x000000162a67c981 */ /* 0x000f62000c1e1500 */
[----:B------:R-:W-:Y:S01]  /*1ac0*/  ISETP.GE.U32.AND P4, PT, R44, 0x7fffffe2, PT ;  /* 0x7fffffe22c00780c */ /* 0x000fe20003f86070 */
[----:B------:R-:W-:Y:S01]  /*1ad0*/  IMAD R55, R55, UR4, RZ ;  /* 0x0000000437377c24 */ /* 0x000fe2000f8e02ff */
[----:B------:R-:W-:Y:S01]  /*1ae0*/  LEA R44, P6, R7, R66, 0x1 ;  /* 0x00000042072c7211 */ /* 0x000fe200078c08ff */
[----:B------:R-:W-:Y:S01]  /*1af0*/  VIADD R68, R6, 0xfffffff8 ;  /* 0xfffffff806447836 */ /* 0x000fe20000000000 */
[----:B------:R-:W-:-:S02]  /*1b00*/  LEA.HI.X.SX32 R59, R59, R70, 0x1, P5 ;  /* 0x000000463b3b7211 */ /* 0x000fc400028f0eff */
[----:B------:R-:W-:Y:S01]  /*1b10*/  LEA.HI.X.SX32 R63, R63, R70, 0x1, P0 ;  /* 0x000000463f3f7211 */ /* 0x000fe200000f0eff */
[----:B------:R-:W-:Y:S01]  /*1b20*/  IMAD R67, R45, UR4, RZ ;  /* 0x000000042d437c24 */ /* 0x000fe2000f8e02ff */
[----:B------:R-:W-:Y:S01]  /*1b30*/  LEA R64, P5, R65, R66, 0x1 ;  /* 0x0000004241407211 */ /* 0x000fe200078a08ff */
[----:B------:R-:W-:Y:S01]  /*1b40*/  IMAD R69, R4, 0xd, RZ ;  /* 0x0000000d04457824 */ /* 0x000fe200078e02ff */
[----:B------:R-:W-:Y:S01]  /*1b50*/  ISETP.GT.AND P0, PT, R97, 0xf, PT ;  /* 0x0000000f6100780c */ /* 0x000fe20003f04270 */
[----:B------:R-:W-:Y:S01]  /*1b60*/  IMAD R61, R61, UR4, RZ ;  /* 0x000000043d3d7c24 */ /* 0x000fe2000f8e02ff */
[----:B------:R-:W-:Y:S01]  /*1b70*/  LEA.HI.X.SX32 R45, R7, R70, 0x1, P6 ;  /* 0x00000046072d7211 */ /* 0x000fe200030f0eff */
[----:B------:R-:W-:Y:S01]  /*1b80*/  VIADD R99, R6, 0xfffffff0 ;  /* 0xfffffff006637836 */ /* 0x000fe20000000000 */
[----:B------:R-:W-:Y:S02]  /*1b90*/  LEA R54, P6, R55, R66, 0x1 ;  /* 0x0000004237367211 */ /* 0x000fe400078c08ff */
[----:B------:R-:W-:-:S02]  /*1ba0*/  LEA.HI.X.SX32 R65, R65, R70, 0x1, P5 ;  /* 0x0000004641417211 */ /* 0x000fc400028f0eff */
[----:B------:R-:W-:Y:S01]  /*1bb0*/  ISETP.LT.AND P0, PT, R96, R6, P0 ;  /* 0x000000066000720c */ /* 0x000fe20000701270 */
[C---:B------:R-:W-:Y:S01]  /*1bc0*/  IMAD.WIDE R6, R69.reuse, 0x2, R8 ;  /* 0x0000000245067825 */ /* 0x040fe200078e0208 */
[----:B------:R-:W-:Y:S02]  /*1bd0*/  ISETP.GE.U32.AND P5, PT, R68, 0x7fffffe9, PT ;  /* 0x7fffffe94400780c */ /* 0x000fe40003fa6070 */
[----:B------:R-:W-:Y:S01]  /*1be0*/  PRMT R119, RZ, 0x7610, R119 ;  /* 0x00007610ff777816 */ /* 0x000fe20000000077 */
[----:B------:R-:W-:Y:S01]  /*1bf0*/  IMAD.WIDE R68, R69, 0x2, R10 ;  /* 0x0000000245447825 */ /* 0x000fe200078e020a */
[----:B------:R-:W-:Y:S02]  /*1c00*/  PRMT R121, RZ, 0x7610, R121 ;  /* 0x00007610ff797816 */ /* 0x000fe40000000079 */
[----:B------:R-:W-:Y:S02]  /*1c10*/  LEA.HI.X.SX32 R55, R55, R70, 0x1, P6 ;  /* 0x0000004637377211 */ /* 0x000fe400030f0eff */
[----:B------:R-:W-:Y:S01]  /*1c20*/  LEA R60, P6, R61, R66, 0x1 ;  /* 0x000000423d3c7211 */ /* 0x000fe200078c08ff */
[----:B------:R-:W5:Y:S01]  /*1c30*/  @!P1 LDG.E.U16 R119, desc[UR22][R6.64] ;  /* 0x0000001606779981 */ /* 0x000f62000c1e1500 */
[----:B------:R-:W-:-:S02]  /*1c40*/  IMAD R77, R4, 0x6, RZ ;  /* 0x00000006044d7824 */ /* 0x000fc400078e02ff */
[----:B------:R-:W-:Y:S01]  /*1c50*/  LEA.HI.X.SX32 R61, R61, R70, 0x1, P6 ;  /* 0x000000463d3d7211 */ /* 0x000fe200030f0eff */
[----:B------:R-:W5:Y:S01]  /*1c60*/  @!P1 LDG.E.U16 R121, desc[UR22][R68.64] ;  /* 0x0000001644799981 */ /* 0x000f62000c1e1500 */
[----:B------:R-:W-:Y:S01]  /*1c70*/  ISETP.GE.U32.AND P1, PT, R99, 0x7fffffe1, PT ;  /* 0x7fffffe16300780c */ /* 0x000fe20003f26070 */
[C---:B------:R-:W-:Y:S01]  /*1c80*/  IMAD R81, R4.reuse, 0xe, RZ ;  /* 0x0000000e04517824 */ /* 0x040fe200078e02ff */
[C---:B------:R-:W-:Y:S01]  /*1c90*/  LEA R66, P6, R67.reuse, R66, 0x1 ;  /* 0x0000004243427211 */ /* 0x040fe200078c08ff */
[C---:B------:R-:W-:Y:S02]  /*1ca0*/  IMAD R83, R4.reuse, 0x7, RZ ;  /* 0x0000000704537824 */ /* 0x040fe400078e02ff */
[----:B------:R-:W-:Y:S01]  /*1cb0*/  IMAD R85, R4, 0xf, RZ ;  /* 0x0000000f04557824 */ /* 0x000fe200078e02ff */
[----:B------:R-:W-:Y:S01]  /*1cc0*/  LEA.HI.X.SX32 R67, R67, R70, 0x1, P6 ;  /* 0x0000004643437211 */ /* 0x000fe200030f0eff */
[----:B------:R-:W-:Y:S01]  /*1cd0*/  IMAD.WIDE R70, R77, 0x2, R8 ;  /* 0x000000024d467825 */ /* 0x000fe200078e0208 */
[----:B------:R-:W-:-:S02]  /*1ce0*/  PRMT R114, RZ, 0x7610, R114 ;  /* 0x00007610ff727816 */ /* 0x000fc40000000072 */
[----:B------:R-:W-:Y:S01]  /*1cf0*/  PRMT R116, RZ, 0x7610, R116 ;  /* 0x00007610ff747816 */ /* 0x000fe20000000074 */
[----:B------:R-:W-:Y:S01]  /*1d00*/  IMAD.WIDE R72, R81, 0x2, R8 ;  /* 0x0000000251487825 */ /* 0x000fe200078e0208 */
[----:B------:R-:W-:Y:S02]  /*1d10*/  PRMT R118, RZ, 0x7610, R118 ;  /* 0x00007610ff767816 */ /* 0x000fe40000000076 */
[----:B------:R-:W-:Y:S01]  /*1d20*/  PRMT R120, RZ, 0x7610, R120 ;  /* 0x00007610ff787816 */ /* 0x000fe20000000078 */
[----:B------:R-:W-:Y:S01]  /*1d30*/  IMAD.WIDE R74, R83, 0x2, R8 ;  /* 0x00000002534a7825 */ /* 0x000fe200078e0208 */
[----:B------:R-:W-:Y:S01]  /*1d40*/  PRMT R115, RZ, 0x7610, R115 ;  /* 0x00007610ff737816 */ /* 0x000fe20000000073 */
[----:B------:R-:W5:Y:S01]  /*1d50*/  @!P3 LDG.E.U16 R114, desc[UR22][R70.64] ;  /* 0x000000164672b981 */ /* 0x000f62000c1e1500 */
        /* <DEDUP_REMOVED lines=20> */
[----:B------:R-:W-:-:S03]  /*1ea0*/  PRMT R139, RZ, 0x7610, R139 ;  /* 0x00007610ff8b7816 */ /* 0x000fc6000000008b */
[----:B------:R-:W5:Y:S04]  /*1eb0*/  @!P1 LDG.E.U16 R122, desc[UR22][R78.64] ;  /* 0x000000164e7a9981 */ /* 0x000f68000c1e1500 */
[----:B------:R-:W5:Y:S04]  /*1ec0*/  @!P1 LDG.E.U16 R123, desc[UR22][R84.64] ;  /* 0x00000016547b9981 */ /* 0x000f68000c1e1500 */
[----:B------:R-:W5:Y:S04]  /*1ed0*/  @P0 LDG.E.U16 R125, desc[UR22][R44.64] ;  /* 0x000000162c7d0981 */ /* 0x000f68000c1e1500 */
[----:B------:R-:W5:Y:S04]  /*1ee0*/  @P0 LDG.E.U16 R127, desc[UR22][R54.64] ;  /* 0x00000016367f0981 */ /* 0x000f68000c1e1500 */
[----:B------:R-:W5:Y:S04]  /*1ef0*/  @P0 LDG.E.U16 R129, desc[UR22][R56.64] ;  /* 0x0000001638810981 */ /* 0x000f68000c1e1500 */
[----:B------:R-:W5:Y:S04]  /*1f00*/  @P0 LDG.E.U16 R131, desc[UR22][R58.64] ;  /* 0x000000163a830981 */ /* 0x000f68000c1e1500 */
[----:B------:R-:W5:Y:S04]  /*1f10*/  @P0 LDG.E.U16 R133, desc[UR22][R60.64] ;  /* 0x000000163c850981 */ /* 0x000f68000c1e1500 */
[----:B------:R-:W5:Y:S04]  /*1f20*/  @P0 LDG.E.U16 R135, desc[UR22][R62.64] ;  /* 0x000000163e870981 */ /* 0x000f68000c1e1500 */
[----:B------:R-:W5:Y:S04]  /*1f30*/  @P0 LDG.E.U16 R137, desc[UR22][R64.64] ;  /* 0x0000001640890981 */ /* 0x000f68000c1e1500 */
[----:B------:R-:W5:Y:S01]  /*1f40*/  @P0 LDG.E.U16 R139, desc[UR22][R66.64] ;  /* 0x00000016428b0981 */ /* 0x000f62000c1e1500 */
[----:B------:R-:W-:Y:S01]  /*1f50*/  IMAD.SHL.U32 R100, R3, 0x2, RZ ;  /* 0x0000000203647824 */ /* 0x000fe200078e00ff */
[----:B------:R-:W-:Y:S01]  /*1f60*/  SHF.R.S32.HI R101, RZ, 0x6, R3 ;  /* 0x00000006ff657819 */ /* 0x000fe20000011403 */
[----:B------:R-:W-:-:S04]  /*1f70*/  @!UP1 UIADD3 UR4, UPT, UPT, -UR6, 0x100000, URZ ;  /* 0x0010000006049890 */ /* 0x000fc8000fffe1ff */
[----:B------:R-:W-:Y:S02]  /*1f80*/  @!UP1 USHF.L.U32 UR5, UR4, 0xb, URZ ;  /* 0x0000000b04059899 */ /* 0x000fe400080006ff */
[----:B------:R-:W-:Y:S01]  /*1f90*/  @!UP1 USHF.L.U32 UR4, UR4, 0x1, URZ ;  /* 0x0000000104049899 */ /* 0x000fe200080006ff */
[----:B------:R-:W-:Y:S02]  /*1fa0*/  LOP3.LUT R3, R3, 0x40, RZ, 0xc0, !PT ;  /* 0x0000004003037812 */ /* 0x000fe400078ec0ff */
[----:B------:R-:W-:Y:S02]  /*1fb0*/  LOP3.LUT R100, R100, 0x7e, RZ, 0xc0, !PT ;  /* 0x0000007e64647812 */ /* 0x000fe400078ec0ff */
[----:B------:R-:W-:Y:S01]  /*1fc0*/  SGXT R101, R101, 0x1 ;  /* 0x000000016565781a */ /* 0x000fe20000000200 */
[----:B------:R-:W-:Y:S02]  /*1fd0*/  VOTEU.ALL UP1, P2 ;  /* 0x0000000000ff7886 */ /* 0x000fe40001020000 */
[----:B------:R-:W-:Y:S01]  /*1fe0*/  IMAD R3, R3, 0x20, R100 ;  /* 0x0000002003037824 */ /* 0x000fe200078e0264 */
[----:B------:R-:W-:-:S02]  /*1ff0*/  ISETP.NE.U32.AND P0, PT, R98, RZ, PT ;  /* 0x000000ff6200720c */ /* 0x000fc40003f05070 */
[----:B------:R-:W-:Y:S01]  /*2000*/  LOP3.LUT R98, R100, 0x90, R101, 0x78, !PT ;  /* 0x0000009064627812 */ /* 0x000fe200078e7865 */
[----:B------:R0:W1:Y:S01]  /*2010*/  @!UP1 SYNCS.EXCH.64 URZ, [UR9+0x5008], UR4 ;  /* 0x0050080409ff95b2 */ /* 0x0000620008000100 */
[C---:B------:R-:W-:Y:S02]  /*2020*/  LOP3.LUT R100, R3.reuse, 0x10, RZ, 0x3c, !PT ;  /* 0x0000001003647812 */ /* 0x040fe400078e3cff */
[----:B------:R-:W-:Y:S02]  /*2030*/  LOP3.LUT R101, R3, 0x20, RZ, 0x3c, !PT ;  /* 0x0000002003657812 */ /* 0x000fe400078e3cff */
[----:B------:R-:W-:Y:S01]  /*2040*/  ISETP.LT.OR P1, PT, R97, 0x10, P0 ;  /* 0x000000106100780c */ /* 0x000fe20000721670 */
[----:B--2---:R2:W-:Y:S04]  /*2050*/  STS.U16 [R3+UR9], R91 ;  /* 0x0000005b03007988 */ /* 0x0045e80008000409 */
[----:B---3--:R3:W-:Y:S01]  /*2060*/  STS.U16 [R3+UR9+0x1000], R88 ;  /* 0x0010005803007988 */ /* 0x0087e20008000409 */
[----:B--2---:R-:W-:-:S02]  /*2070*/  LOP3.LUT R91, R3, 0x30, RZ, 0x3c, !PT ;  /* 0x00000030035b7812 */ /* 0x004fc400078e3cff */
[C---:B---3--:R-:W-:Y:S01]  /*2080*/  LOP3.LUT R88, R3.reuse, 0x40, RZ, 0x3c, !PT ;  /* 0x0000004003587812 */ /* 0x048fe200078e3cff */
[----:B----4-:R2:W-:Y:S04]  /*2090*/  STS.U16 [R3+UR9+0x400], R90 ;  /* 0x0004005a03007988 */ /* 0x0105e80008000409 */
[----:B-----5:R-:W-:Y:S04]  /*20a0*/  STS.U16 [R3+UR9+0x1400], R89 ;  /* 0x0014005903007988 */ /* 0x020fe80008000409 */
[----:B------:R3:W-:Y:S01]  /*20b0*/  STS.U16 [R100+UR9+0x480], R86 ;  /* 0x0004805664007988 */ /* 0x0007e20008000409 */
[----:B--2---:R-:W-:-:S03]  /*20c0*/  LOP3.LUT R90, R3, 0x70, RZ, 0x3c, !PT ;  /* 0x00000070035a7812 */ /* 0x004fc600078e3cff */
[----:B------:R2:W-:Y:S04]  /*20d0*/  STS.U16 [R100+UR9+0x1480], R87 ;  /* 0x0014805764007988 */ /* 0x0005e80008000409 */
[----:B------:R-:W-:Y:S01]  /*20e0*/  STS.U16 [R100+UR9+0x80], R95 ;  /* 0x0000805f64007988 */ /* 0x000fe20008000409 */
[----:B---3--:R-:W-:-:S03]  /*20f0*/  LOP3.LUT R86, R3, 0x50, RZ, 0x3c, !PT ;  /* 0x0000005003567812 */ /* 0x008fc600078e3cff */
[----:B------:R-:W-:Y:S01]  /*2100*/  STS.U16 [R100+UR9+0x1080], R94 ;  /* 0x0010805e64007988 */ /* 0x000fe20008000409 */
[----:B--2---:R-:W-:-:S03]  /*2110*/  LOP3.LUT R87, R3, 0x60, RZ, 0x3c, !PT ;  /* 0x0000006003577812 */ /* 0x004fc600078e3cff */
[----:B------:R-:W-:Y:S04]  /*2120*/  STS.U16 [R101+UR9+0x100], R93 ;  /* 0x0001005d65007988 */ /* 0x000fe80008000409 */
[----:B------:R2:W-:Y:S04]  /*2130*/  STS.U16 [R101+UR9+0x1100], R92 ;  /* 0x0011005c65007988 */ /* 0x0005e80008000409 */
[----:B------:R0:W-:Y:S04]  /*2140*/  STS.U16 [R101+UR9+0x500], R106 ;  /* 0x0005006a65007988 */ /* 0x0001e80008000409 */
[----:B------:R0:W-:Y:S04]  /*2150*/  STS.U16 [R101+UR9+0x1500], R108 ;  /* 0x0015006c65007988 */ /* 0x0001e80008000409 */
[----:B------:R0:W-:Y:S04]  /*2160*/  STS.U16 [R91+UR9+0x180], R104 ;  /* 0x000180685b007988 */ /* 0x0001e80008000409 */
[----:B------:R0:W-:Y:S04]  /*2170*/  STS.U16 [R91+UR9+0x1180], R102 ;  /* 0x001180665b007988 */ /* 0x0001e80008000409 */
[----:B------:R0:W-:Y:S04]  /*2180*/  STS.U16 [R91+UR9+0x580], R110 ;  /* 0x0005806e5b007988 */ /* 0x0001e80008000409 */
[----:B------:R0:W-:Y:S01]  /*2190*/  STS.U16 [R91+UR9+0x1580], R112 ;  /* 0x001580705b007988 */ /* 0x0001e20008000409 */
[----:B--2---:R-:W-:-:S04]  /*21a0*/  SHF.R.S32.HI R92, RZ, 0x1f, R97 ;  /* 0x0000001fff5c7819 */ /* 0x004fc80000011461 */
[----:B------:R-:W-:Y:S01]  /*21b0*/  LEA.HI R92, R92, R97, RZ, 0x4 ;  /* 0x000000615c5c7211 */ /* 0x000fe200078f20ff */
[----:B------:R0:W-:Y:S04]  /*21c0*/  STS.U16 [R88+UR9+0x600], R111 ;  /* 0x0006006f58007988 */ /* 0x0001e80008000409 */
[----:B------:R0:W-:Y:S04]  /*21d0*/  STS.U16 [R88+UR9+0x1600], R113 ;  /* 0x0016007158007988 */ /* 0x0001e80008000409 */
[----:B------:R0:W-:Y:S04]  /*21e0*/  STS.U16 [R88+UR9+0x200], R105 ;  /* 0x0002006958007988 */ /* 0x0001e80008000409 */
[----:B------:R0:W-:Y:S04]  /*21f0*/  STS.U16 [R88+UR9+0x1200], R103 ;  /* 0x0012006758007988 */ /* 0x0001e80008000409 */
[----:B------:R0:W-:Y:S04]  /*2200*/  STS.U16 [R86+UR9+0x280], R107 ;  /* 0x0002806b56007988 */ /* 0x0001e80008000409 */
[----:B------:R0:W-:Y:S01]  /*2210*/  STS.U16 [R86+UR9+0x1280], R109 ;  /* 0x0012806d56007988 */ /* 0x0001e20008000409 */
[----:B------:R-:W-:-:S03]  /*2220*/  SHF.R.S32.HI R89, RZ, 0x4, R92 ;  /* 0x00000004ff597819 */ /* 0x000fc6000001145c */
[----:B------:R0:W-:Y:S04]  /*2230*/  STS.U16 [R86+UR9+0x680], R119 ;  /* 0x0006807756007988 */ /* 0x0001e80008000409 */
        /* <DEDUP_REMOVED lines=16> */
[----:B------:R0:W-:Y:S01]  /*2340*/  STS.U16 [R98+UR9+0x4700], R139 ;  /* 0x0047008b62007988 */ /* 0x0001e20008000409 */
[----:B-1----:R1:W-:Y:S06]  /*2350*/  MEMBAR.ALL.CTA ;  /* 0x0000000000007992 */ /* 0x0023ec0000008000 */
[----:B-1----:R-:W1:Y:S01]  /*2360*/  FENCE.VIEW.ASYNC.S ;  /* 0x00000000000073c6 */ /* 0x002e620000000000 */
[----:B------:R-:W-:-:S05]  /*2370*/  VIMNMX R89, PT, PT, R89, 0x1, !PT ;  /* 0x0000000159597848 */ /* 0x000fca0007fe0100 */
[----:B------:R-:W-:Y:S01]  /*2380*/  VIADD R89, R89, 0xffffffff ;  /* 0xffffffff59597836 */ /* 0x000fe20000000000 */
[----:B-1----:R-:W-:Y:S04]  /*2390*/  BAR.SYNC.DEFER_BLOCKING 0x0 ;  /* 0x0000000000007b1d */ /* 0x002fe80000010000 */
[----:B------:R-:W-:Y:S02]  /*23a0*/  ISETP.NE.U32.AND P3, PT, R89, RZ, PT ;  /* 0x000000ff5900720c */ /* 0x000fe40003f65070 */
[----:B0-----:R-:W-:Y:S11]  /*23b0*/  @P1 BRA `(.L_x_6) ;  /* 0x00000000005c1947 */ /* 0x001ff60003800000 */
[----:B------:R-:W-:Y:S02]  /*23c0*/  UIADD3 UR5, UPT, UPT, UR9, 0x4000, URZ ;  /* 0x0000400009057890 */ /* 0x000fe4000fffe0ff */
[----:B------:R-:W-:Y:S02]  /*23d0*/  USHF.R.U32.HI UR4, URZ, 0x4, UR9 ;  /* 0x00000004ff047899 */ /* 0x000fe40008011609 */
[----:B------:R-:W-:Y:S02]  /*23e0*/  USHF.R.U32.HI UR5, URZ, 0x4, UR5 ;  /* 0x00000004ff057899 */ /* 0x000fe40008011605 */
[----:B------:R-:W-:Y:S02]  /*23f0*/  USGXT.U32 UR4, UR4, 0xe ;  /* 0x0000000e0404789a */ /* 0x000fe40008000000 */
[----:B------:R-:W-:Y:S01]  /*2400*/  USGXT.U32 UR6, UR5, 0xe ;  /* 0x0000000e0506789a */ /* 0x000fe20008000000 */
[----:B------:R-:W-:Y:S01]  /*2410*/  UMOV UR10, 0x800100 ;  /* 0x00800100000a7882 */ /* 0x000fe20000000000 */
[----:B------:R-:W-:Y:S01]  /*2420*/  UMOV UR11, 0x40004040 ;  /* 0x40004040000b7882 */ /* 0x000fe20000000000 */
[----:B------:R-:W-:Y:S01]  /*2430*/  UMOV UR5, URZ ;  /* 0x000000ff00057c82 */ /* 0x000fe20008000000 */
[----:B------:R-:W-:-:S02]  /*2440*/  ULOP3.LUT UR12, UR4, 0x800000, URZ, 0xfc, !UPT ;  /* 0x00800000040c7892 */ /* 0x000fc4000f8efcff */
[----:B------:R-:W-:Y:S02]  /*2450*/  UIADD3 UR14, UPT, UPT, UR8, 0x40, URZ ;  /* 0x00000040080e7890 */ /* 0x000fe4000fffe0ff */
[----:B------:R-:W-:Y:S01]  /*2460*/  UIADD3.64 UR10, UPT, UPT, UR4, UR10, URZ ;  /* 0x0000000a040a7297 */ /* 0x000fe2000fffe0ff */
[----:B------:R-:W-:Y:S02]  /*2470*/  UMOV UR16, 0x0 ;  /* 0x0000000000107882 */ /* 0x000fe40000000000 */
[----:B------:R-:W-:Y:S01]  /*2480*/  UMOV UR4, UR7 ;  /* 0x0000000700047c82 */ /* 0x000fe20008000000 */
[----:B------:R-:W-:Y:S01]  /*2490*/  UMOV UR17, 0x8108010 ;  /* 0x0810801000117882 */ /* 0x000fe20000000000 */
[----:B------:R-:W-:Y:S01]  /*24a0*/  UMOV UR7, 0xc0004010 ;  /* 0xc000401000077882 */ /* 0x000fe20000000000 */
[----:B------:R-:W-:Y:S01]  /*24b0*/  UMOV UR13, 0x40004040 ;  /* 0x40004040000d7882 */ /* 0x000fe20000000000 */
[----:B------:R-:W-:Y:S01]  /*24c0*/  UMOV UR20, 0x0 ;  /* 0x0000000000147882 */ /* 0x000fe20000000000 */
[----:B------:R-:W-:Y:S01]  /*24d0*/  UMOV UR21, 0x8108010 ;  /* 0x0810801000157882 */ /* 0x000fe20000000000 */
[----:B------:R-:W-:Y:S01]  /*24e0*/  UMOV UR4, UR4 ;  /* 0x0000000400047c82 */ /* 0x000fe20008000000 */
[----:B------:R0:W-:Y:S01]  /*24f0*/  UTCHMMA gdesc[UR12], gdesc[UR6], tmem[UR8], tmem[UR16], idesc[UR17], !UPT ;  /* 0x00ff10060c0075ea */ /* 0x0001e2000f800008 */
[----:B------:R0:W-:Y:S01]  /*2500*/  UTCHMMA gdesc[UR10], gdesc[UR6], tmem[UR14], tmem[UR20], idesc[UR21], !UPT ;  /* 0x00ff14060a0075ea */ /* 0x0001e2000f80000e */
[----:B------:R0:W-:Y:S01]  /*2510*/  UTCBAR [UR4], URZ ;  /* 0x000000ff040073e9 */ /* 0x0001e200080000ff */
[----:B------:R-:W-:Y:S01]  /*2520*/  NOP ;  /* 0x0000000000007918 */ /* 0x000fe20000000000 */
.L_x_6:
[----:B0-----:R-:W-:Y:S01]  /*2530*/  UMOV UR4, URZ ;  /* 0x000000ff00047c82 */ /* 0x001fe20008000000 */
[----:B------:R-:W-:Y:S02]  /*2540*/  IMAD.SHL.U32 R145, R4, 0x10, RZ ;  /* 0x0000001004917824 */ /* 0x000fe400078e00ff */
[----:B------:R-:W-:Y:S01]  /*2550*/  IMAD.SHL.U32 R147, R5, 0x10, RZ ;  /* 0x0000001005937824 */ /* 0x000fe200078e00ff */
[----:B------:R-:W-:Y:S06]  /*2560*/  @!P3 BRA `(.L_x_7) ;  /* 0x0000000c0088b947 */ /* 0x000fec0003800000 */
[----:B------:R-:W-:Y:S02]  /*2570*/  UIADD3 UR5, UPT, UPT, UR9, 0x2000, URZ ;  /* 0x0000200009057890 */ /* 0x000fe4000fffe0ff */
[----:B------:R-:W-:Y:S02]  /*2580*/  UIADD3 UR6, UPT, UPT, UR9, 0x4800, URZ ;  /* 0x0000480009067890 */ /* 0x000fe4000fffe0ff */
[----:B------:R-:W-:Y:S02]  /*2590*/  USHF.R.U32.HI UR5, URZ, 0x4, UR5 ;  /* 0x00000004ff057899 */ /* 0x000fe40008011605 */
[----:B------:R-:W-:Y:S02]  /*25a0*/  USHF.R.U32.HI UR10, URZ, 0x4, UR6 ;  /* 0x00000004ff0a7899 */ /* 0x000fe40008011606 */
[----:B------:R-:W-:Y:S01]  /*25b0*/  USGXT.U32 UR6, UR5, 0xe ;  /* 0x0000000e0506789a */ /* 0x000fe20008000000 */
[----:B------:R-:W-:Y:S01]  /*25c0*/  UMOV UR12, 0x800100 ;  /* 0x00800100000c7882 */ /* 0x000fe20000000000 */
[----:B------:R-:W-:Y:S01]  /*25d0*/  UMOV UR13, 0x40004040 ;  /* 0x40004040000d7882 */ /* 0x000fe20000000000 */
[----:B------:R-:W-:Y:S01]  /*25e0*/  UMOV UR7, URZ ;  /* 0x000000ff00077c82 */ /* 0x000fe20008000000 */
[----:B------:R-:W-:-:S02]  /*25f0*/  USGXT.U32 UR10, UR10, 0xe ;  /* 0x0000000e0a0a789a */ /* 0x000fc40008000000 */
[----:B------:R-:W-:Y:S02]  /*2600*/  ULOP3.LUT UR14, UR6, 0x800000, URZ, 0xfc, !UPT ;  /* 0x00800000060e7892 */ /* 0x000fe4000f8efcff */
[----:B------:R-:W-:Y:S01]  /*2610*/  UIADD3.64 UR12, UPT, UPT, UR6, UR12, URZ ;  /* 0x0000000c060c7297 */ /* 0x000fe2000fffe0ff */
[----:B------:R-:W-:Y:S01]  /*2620*/  UMOV UR20, 0x1 ;  /* 0x0000000100147882 */ /* 0x000fe20000000000 */
[----:B------:R-:W-:Y:S01]  /*2630*/  UMOV UR5, URZ ;  /* 0x000000ff00057c82 */ /* 0x000fe20008000000 */
[----:B------:R-:W-:-:S09]  /*2640*/  UMOV UR11, 0xc0004010 ;  /* 0xc0004010000b7882 */ /* 0x000fd20000000000 */
.L_x_10:
[----:B------:R-:W-:Y:S01]  /*2650*/  USHF.L.U32 UR4, UR4, 0x1f, URZ ;  /* 0x0000001f04047899 */ /* 0x000fe200080006ff */
[----:B------:R-:W-:-:S04]  /*2660*/  IMAD.WIDE R64, R147, 0x2, R64 ;  /* 0x0000000293407825 */ /* 0x000fc800078e0240 */
[----:B------:R-:W-:-:S04]  /*2670*/  IMAD.WIDE R62, R147, 0x2, R62 ;  /* 0x00000002933e7825 */ /* 0x000fc800078e023e */
[----:B0-----:R-:W-:-:S04]  /*2680*/  IMAD.U32 R4, RZ, RZ, UR4 ;  /* 0x00000004ff047e24 */ /* 0x001fc8000f8e00ff */
[----:B------:R-:W0:Y:S02]  /*2690*/  SYNCS.PHASECHK.TRANS64.TRYWAIT P1, [UR19], R4 ;  /* 0x00000004ff0075a7 */ /* 0x000e240008021113 */
[----:B0-----:R-:W-:Y:S05]  /*26a0*/  @!P1 BRA `(.L_x_8) ;  /* 0x0000003c00449947 */ /* 0x001fea0003800000 */
.L_x_16:
[----:B------:R-:W-:Y:S01]  /*26b0*/  ISETP.GT.AND P6, PT, R99, RZ, PT ;  /* 0x000000ff6300720c */ /* 0x000fe20003fc4270 */
[----:B------:R-:W-:Y:S01]  /*26c0*/  IMAD.WIDE R22, R145, 0x2, R22 ;  /* 0x0000000291167825 */ /* 0x000fe200078e0216 */
[----:B------:R-:W-:Y:S02]  /*26d0*/  ISETP.GT.AND P1, PT, R99, 0x1, PT ;  /* 0x000000016300780c */ /* 0x000fe40003f24270 */
[----:B------:R-:W-:Y:S01]  /*26e0*/  PRMT R4, RZ, 0x7610, R4 ;  /* 0x00007610ff047816 */ /* 0x000fe20000000004 */
[C---:B------:R-:W-:Y:S01]  /*26f0*/  IMAD.WIDE R20, R145.reuse, 0x2, R20 ;  /* 0x0000000291147825 */ /* 0x040fe200078e0214 */
[----:B------:R-:W-:Y:S02]  /*2700*/  PRMT R92, RZ, 0x7610, R92 ;  /* 0x00007610ff5c7816 */ /* 0x000fe4000000005c */
[----:B------:R-:W-:Y:S01]  /*2710*/  PRMT R5, RZ, 0x7610, R5 ;  /* 0x00007610ff057816 */ /* 0x000fe20000000005 */
[----:B------:R-:W-:Y:S01]  /*2720*/  IMAD.WIDE R10, R145, 0x2, R10 ;  /* 0x00000002910a7825 */ /* 0x000fe200078e020a */
[----:B------:R-:W-:-:S02]  /*2730*/  PRMT R93, RZ, 0x7610, R93 ;  /* 0x00007610ff5d7816 */ /* 0x000fc4000000005d */
[----:B------:R-:W-:Y:S01]  /*2740*/  ISETP.GT.AND P4, PT, R99, 0x3, PT ;  /* 0x000000036300780c */ /* 0x000fe20003f84270 */
[----:B------:R-:W-:Y:S01]  /*2750*/  IMAD.WIDE R8, R145, 0x2, R8 ;  /* 0x0000000291087825 */ /* 0x000fe200078e0208 */
[----:B------:R-:W2:Y:S01]  /*2760*/  @P6 LDG.E.U16 R92, desc[UR22][R10.64] ;  /* 0x000000160a5c6981 */ /* 0x000ea2000c1e1500 */
[----:B------:R-:W-:Y:S02]  /*2770*/  ISETP.GT.AND P5, PT, R99, 0x4, PT ;  /* 0x000000046300780c */ /* 0x000fe40003fa4270 */
[----:B------:R-:W-:Y:S01]  /*2780*/  IMAD.WIDE R76, R145, 0x2, R76 ;  /* 0x00000002914c7825 */ /* 0x000fe200078e024c */
[----:B------:R-:W3:Y:S01]  /*2790*/  @P6 LDG.E.U16 R4, desc[UR22][R8.64] ;  /* 0x0000001608046981 */ /* 0x000ee2000c1e1500 */
[----:B------:R-:W-:Y:S02]  /*27a0*/  ISETP.GT.AND P6, PT, R99, 0x5, PT ;  /* 0x000000056300780c */ /* 0x000fe40003fc4270 */
[----:B------:R-:W-:Y:S01]  /*27b0*/  IMAD.WIDE R70, R145, 0x2, R70 ;  /* 0x0000000291467825 */ /* 0x000fe200078e0246 */
[----:B------:R-:W4:Y:S01]  /*27c0*/  @P1 LDG.E.U16 R5, desc[UR22][R20.64] ;  /* 0x0000001614051981 */ /* 0x000f22000c1e1500 */
[----:B------:R-:W-:-:S02]  /*27d0*/  ISETP.GT.AND P3, PT, R99, 0x2, PT ;  /* 0x000000026300780c */ /* 0x000fc40003f64270 */
[----:B------:R-:W-:Y:S01]  /*27e0*/  IMAD.WIDE R52, R145, 0x2, R52 ;  /* 0x0000000291347825 */ /* 0x000fe200078e0234 */
[----:B------:R-:W5:Y:S01]  /*27f0*/  @P1 LDG.E.U16 R93, desc[UR22][R22.64] ;  /* 0x00000016165d1981 */ /* 0x000f62000c1e1500 */
[----:B------:R-:W-:Y:S02]  /*2800*/  ISETP.GT.AND P1, PT, R99, 0x6, PT ;  /* 0x000000066300780c */ /* 0x000fe40003f24270 */
[----:B------:R-:W-:Y:S01]  /*2810*/  PRMT R104, RZ, 0x7610, R104 ;  /* 0x00007610ff687816 */ /* 0x000fe20000000068 */
[C---:B------:R-:W-:Y:S01]  /*2820*/  IMAD.WIDE R50, R145.reuse, 0x2, R50 ;  /* 0x0000000291327825 */ /* 0x040fe200078e0232 */
[----:B------:R-:W-:Y:S02]  /*2830*/  PRMT R106, RZ, 0x7610, R106 ;  /* 0x00007610ff6a7816 */ /* 0x000fe4000000006a */
[----:B------:R-:W-:Y:S01]  /*2840*/  PRMT R95, RZ, 0x7610, R95 ;  /* 0x00007610ff5f7816 */ /* 0x000fe2000000005f */
[----:B------:R-:W-:Y:S01]  /*2850*/  IMAD.WIDE R42, R145, 0x2, R42 ;  /* 0x00000002912a7825 */ /* 0x000fe200078e022a */
[----:B------:R-:W-:-:S02]  /*2860*/  PRMT R103, RZ, 0x7610, R103 ;  /* 0x00007610ff677816 */ /* 0x000fc40000000067 */
[----:B------:R-:W-:Y:S01]  /*2870*/  PRMT R105, RZ, 0x7610, R105 ;  /* 0x00007610ff697816 */ /* 0x000fe20000000069 */
[C---:B------:R-:W-:Y:S01]  /*2880*/  IMAD.WIDE R40, R145.reuse, 0x2, R40 ;  /* 0x0000000291287825 */ /* 0x040fe200078e0228 */
[----:B------:R-:W-:Y:S02]  /*2890*/  PRMT R107, RZ, 0x7610, R107 ;  /* 0x00007610ff6b7816 */ /* 0x000fe4000000006b */
[----:B------:R-:W-:Y:S01]  /*28a0*/  PRMT R108, RZ, 0x7610, R108 ;  /* 0x00007610ff6c7816 */ /* 0x000fe2000000006c */
[C---:B------:R-:W-:Y:S01]  /*28b0*/  IMAD.WIDE R34, R145.reuse, 0x2, R34 ;  /* 0x0000000291227825 */ /* 0x040fe200078e0222 */
[----:B------:R-:W-:Y:S01]  /*28c0*/  PRMT R110, RZ, 0x7610, R110 ;  /* 0x00007610ff6e7816 */ /* 0x000fe2000000006e */
[----:B------:R-:W4:Y:S02]  /*28d0*/  @P5 LDG.E.U16 R95, desc[UR22][R40.64] ;  /* 0x00000016285f5981 */ /* 0x000f24000c1e1500 */
[C---:B------:R-:W-:Y:S02]  /*28e0*/  IMAD.WIDE R32, R145.reuse, 0x2, R32 ;  /* 0x0000000291207825 */ /* 0x040fe400078e0220 */
[----:B------:R-:W4:Y:S02]  /*28f0*/  @P4 LDG.E.U16 R106, desc[UR22][R34.64] ;  /* 0x00000016226a4981 */ /* 0x000f24000c1e1500 */
[----:B------:R-:W-:-:S02]  /*2900*/  IMAD.WIDE R38, R145, 0x2, R38 ;  /* 0x0000000291267825 */ /* 0x000fc400078e0226 */
[----:B------:R-:W4:Y:S01]  /*2910*/  @P4 LDG.E.U16 R104, desc[UR22][R32.64] ;  /* 0x0000001620684981 */ /* 0x000f22000c1e1500 */
[----:B------:R-:W-:Y:S01]  /*2920*/  ISETP.GT.AND P4, PT, R99, 0x8, PT ;  /* 0x000000086300780c */ /* 0x000fe20003f84270 */
[----:B------:R-:W-:Y:S02]  /*2930*/  IMAD.WIDE R36, R145, 0x2, R36 ;  /* 0x0000000291247825 */ /* 0x000fe400078e0224 */
[----:B------:R-:W4:Y:S01]  /*2940*/  @P5 LDG.E.U16 R103, desc[UR22][R42.64] ;  /* 0x000000162a675981 */ /* 0x000f22000c1e1500 */
[----:B------:R-:W-:Y:S01]  /*2950*/  ISETP.GT.AND P5, PT, R99, 0x9, PT ;  /* 0x000000096300780c */ /* 0x000fe20003fa4270 */
[C---:B------:R-:W-:Y:S02]  /*2960*/  IMAD.WIDE R30, R145.reuse, 0x2, R30 ;  /* 0x00000002911e7825 */ /* 0x040fe400078e021e */
[----:B------:R-:W4:Y:S02]  /*2970*/  @P6 LDG.E.U16 R105, desc[UR22][R50.64] ;  /* 0x0000001632696981 */ /* 0x000f24000c1e1500 */
[----:B------:R-:W-:-:S02]  /*2980*/  IMAD.WIDE R28, R145, 0x2, R28 ;  /* 0x00000002911c7825 */ /* 0x000fc400078e021c */
[----:B------:R-:W4:Y:S01]  /*2990*/  @P6 LDG.E.U16 R107, desc[UR22][R52.64] ;  /* 0x00000016346b6981 */ /* 0x000f22000c1e1500 */
[----:B------:R-:W-:Y:S01]  /*29a0*/  ISETP.GT.AND P6, PT, R99, 0xa, PT ;  /* 0x0000000a6300780c */ /* 0x000fe20003fc4270 */
[C---:B------:R-:W-:Y:S02]  /*29b0*/  IMAD.WIDE R18, R145.reuse, 0x2, R18 ;  /* 0x0000000291127825 */ /* 0x040fe400078e0212 */
[----:B------:R-:W4:Y:S02]  /*29c0*/  @P1 LDG.E.U16 R108, desc[UR22][R70.64] ;  /* 0x00000016466c1981 */ /* 0x000f24000c1e1500 */
[----:B------:R-:W-:Y:S02]  /*29d0*/  IMAD.WIDE R16, R145, 0x2, R16 ;  /* 0x0000000291107825 */ /* 0x000fe400078e0210 */
[----:B------:R-:W4:Y:S01]  /*29e0*/  @P1 LDG.E.U16 R110, desc[UR22][R76.64] ;  /* 0x000000164c6e1981 */ /* 0x000f22000c1e1500 */
[----:B------:R-:W-:Y:S01]  /*29f0*/  ISETP.GT.AND P1, PT, R99, 0xb, PT ;  /* 0x0000000b6300780c */ /* 0x000fe20003f24270 */
[----:B------:R-:W-:Y:S01]  /*2a00*/  IMAD.WIDE R14, R145, 0x2, R14 ;  /* 0x00000002910e7825 */ /* 0x000fe200078e020e */
[----:B------:R-:W-:-:S02]  /*2a10*/  PRMT R94, RZ, 0x7610, R94 ;  /* 0x00007610ff5e7816 */ /* 0x000fc4000000005e */
[----:B------:R-:W-:Y:S01]  /*2a20*/  PRMT R102, RZ, 0x7610, R102 ;  /* 0x00007610ff667816 */ /* 0x000fe20000000066 */
[C---:B------:R-:W-:Y:S01]  /*2a30*/  IMAD.WIDE R12, R145.reuse, 0x2, R12 ;  /* 0x00000002910c7825 */ /* 0x040fe200078e020c */
[----:B------:R-:W-:Y:S02]  /*2a40*/  PRMT R112, RZ, 0x7610, R112 ;  /* 0x00007610ff707816 */ /* 0x000fe40000000070 */
[----:B------:R-:W-:Y:S01]  /*2a50*/  PRMT R114, RZ, 0x7610, R114 ;  /* 0x00007610ff727816 */ /* 0x000fe20000000072 */
[C---:B------:R-:W-:Y:S01]  /*2a60*/  IMAD.WIDE R26, R145.reuse, 0x2, R26 ;  /* 0x00000002911a7825 */ /* 0x040fe200078e021a */
[----:B------:R-:W-:Y:S02]  /*2a70*/  PRMT R113, RZ, 0x7610, R113 ;  /* 0x00007610ff717816 */ /* 0x000fe40000000071 */
[----:B------:R-:W-:Y:S01]  /*2a80*/  PRMT R115, RZ, 0x7610, R115 ;  /* 0x00007610ff737816 */ /* 0x000fe20000000073 */
[C---:B------:R-:W-:Y:S01]  /*2a90*/  IMAD.WIDE R24, R145.reuse, 0x2, R24 ;  /* 0x0000000291187825 */ /* 0x040fe200078e0218 */
[----:B------:R-:W-:Y:S01]  /*2aa0*/  PRMT R116, RZ, 0x7610, R116 ;  /* 0x00007610ff747816 */ /* 0x000fe20000000074 */
[----:B------:R-:W4:Y:S01]  /*2ab0*/  @P3 LDG.E.U16 R102, desc[UR22][R26.64] ;  /* 0x000000161a663981 */ /* 0x000f22000c1e1500 */
[----:B------:R-:W-:Y:S01]  /*2ac0*/  PRMT R118, RZ, 0x7610, R118 ;  /* 0x00007610ff767816 */ /* 0x000fe20000000076 */
[C---:B------:R-:W-:Y:S01]  /*2ad0*/  IMAD.WIDE R84, R145.reuse, 0x2, R84 ;  /* 0x0000000291547825 */ /* 0x040fe200078e0254 */
[----:B------:R-:W-:Y:S01]  /*2ae0*/  PRMT R120, RZ, 0x7610, R120 ;  /* 0x00007610ff787816 */ /* 0x000fe20000000078 */
[----:B------:R-:W4:Y:S01]  /*2af0*/  @P3 LDG.E.U16 R94, desc[UR22][R24.64] ;  /* 0x00000016185e3981 */ /* 0x000f22000c1e1500 */
[----:B------:R-:W-:Y:S01]  /*2b00*/  PRMT R122, RZ, 0x7610, R122 ;  /* 0x00007610ff7a7816 */ /* 0x000fe2000000007a */
[----:B------:R-:W-:Y:S01]  /*2b10*/  IMAD.WIDE R78, R145, 0x2, R78 ;  /* 0x00000002914e7825 */ /* 0x000fe200078e024e */
[----:B------:R-:W-:Y:S01]  /*2b20*/  ISETP.GT.AND P3, PT, R99, 0x7, PT ;  /* 0x000000076300780c */ /* 0x000fe20003f64270 */
[----:B------:R-:W4:Y:S02]  /*2b30*/  @P4 LDG.E.U16 R112, desc[UR22][R12.64] ;  /* 0x000000160c704981 */ /* 0x000f24000c1e1500 */
[----:B------:R-:W-:-:S02]  /*2b40*/  IMAD.WIDE R80, R145, 0x2, R80 ;  /* 0x0000000291507825 */ /* 0x000fc400078e0250 */
[----:B------:R-:W5:Y:S01]  /*2b50*/  @P4 LDG.E.U16 R114, desc[UR22][R14.64] ;  /* 0x000000160e724981 */ /* 0x000f62000c1e1500 */
[----:B------:R-:W-:Y:S01]  /*2b60*/  ISETP.GT.AND P4, PT, R99, 0xc, PT ;  /* 0x0000000c6300780c */ /* 0x000fe20003f84270 */
[C---:B------:R-:W-:Y:S02]  /*2b70*/  IMAD.WIDE R72, R145.reuse, 0x2, R72 ;  /* 0x0000000291487825 */ /* 0x040fe400078e0248 */
[----:B------:R-:W5:Y:S02]  /*2b80*/  @P5 LDG.E.U16 R113, desc[UR22][R16.64] ;  /* 0x0000001610715981 */ /* 0x000f64000c1e1500 */
[----:B------:R-:W-:Y:S02]  /*2b90*/  IMAD.WIDE R68, R145, 0x2, R68 ;  /* 0x0000000291447825 */ /* 0x000fe400078e0244 */
[----:B------:R-:W5:Y:S01]  /*2ba0*/  @P5 LDG.E.U16 R115, desc[UR22][R18.64] ;  /* 0x0000001612735981 */ /* 0x000f62000c1e1500 */
[----:B------:R-:W-:Y:S01]  /*2bb0*/  ISETP.GT.AND P5, PT, R99, 0xd, PT ;  /* 0x0000000d6300780c */ /* 0x000fe20003fa4270 */
[----:B------:R-:W-:-:S02]  /*2bc0*/  IMAD.WIDE R6, R145, 0x2, R6 ;  /* 0x0000000291067825 */ /* 0x000fc400078e0206 */
[----:B------:R-:W5:Y:S02]  /*2bd0*/  @P6 LDG.E.U16 R116, desc[UR22][R28.64] ;  /* 0x000000161c746981 */ /* 0x000f64000c1e1500 */
[----:B------:R-:W-:Y:S02]  /*2be0*/  IMAD.WIDE R48, R145, 0x2, R48 ;  /* 0x0000000291307825 */ /* 0x000fe400078e0230 */
[----:B------:R-:W5:Y:S01]  /*2bf0*/  @P6 LDG.E.U16 R118, desc[UR22][R30.64] ;  /* 0x000000161e766981 */ /* 0x000f62000c1e1500 */
[----:B------:R-:W-:Y:S01]  /*2c00*/  ISETP.GT.AND P6, PT, R99, 0xe, PT ;  /* 0x0000000e6300780c */ /* 0x000fe20003fc4270 */
[C---:B------:R-:W-:Y:S02]  /*2c10*/  IMAD.WIDE R46, R145.reuse, 0x2, R46 ;  /* 0x00000002912e7825 */ /* 0x040fe400078e022e */
[----:B------:R-:W5:Y:S02]  /*2c20*/  @P1 LDG.E.U16 R120, desc[UR22][R36.64] ;  /* 0x0000001624781981 */ /* 0x000f64000c1e1500 */
[----:B------:R-:W-:-:S02]  /*2c30*/  IMAD.WIDE R82, R145, 0x2, R82 ;  /* 0x0000000291527825 */ /* 0x000fc400078e0252 */
[----:B------:R-:W5:Y:S01]  /*2c40*/  @P1 LDG.E.U16 R122, desc[UR22][R38.64] ;  /* 0x00000016267a1981 */ /* 0x000f62000c1e1500 */
[----:B------:R-:W-:Y:S01]  /*2c50*/  ISETP.GT.AND P1, PT, R99, 0xf, PT ;  /* 0x0000000f6300780c */ /* 0x000fe20003f24270 */
[----:B------:R-:W-:Y:S01]  /*2c60*/  IMAD.WIDE R74, R145, 0x2, R74 ;  /* 0x00000002914a7825 */ /* 0x000fe200078e024a */
[----:B------:R-:W-:Y:S02]  /*2c70*/  PRMT R117, RZ, 0x7610, R117 ;  /* 0x00007610ff757816 */ /* 0x000fe40000000075 */
[----:B------:R-:W-:Y:S01]  /*2c80*/  PRMT R119, RZ, 0x7610, R119 ;  /* 0x00007610ff777816 */ /* 0x000fe20000000077 */
[C---:B------:R-:W-:Y:S01]  /*2c90*/  IMAD.WIDE R60, R147.reuse, 0x2, R60 ;  /* 0x00000002933c7825 */ /* 0x040fe200078e023c */
[----:B------:R-:W-:Y:S02]  /*2ca0*/  PRMT R109, RZ, 0x7610, R109 ;  /* 0x00007610ff6d7816 */ /* 0x000fe4000000006d */
[----:B------:R-:W-:Y:S01]  /*2cb0*/  PRMT R111, RZ, 0x7610, R111 ;  /* 0x00007610ff6f7816 */ /* 0x000fe2000000006f */
[----:B------:R-:W5:Y:S01]  /*2cc0*/  @P4 LDG.E.U16 R117, desc[UR22][R46.64] ;  /* 0x000000162e754981 */ /* 0x000f62000c1e1500 */
[----:B------:R-:W-:Y:S01]  /*2cd0*/  PRMT R121, RZ, 0x7610, R121 ;  /* 0x00007610ff797816 */ /* 0x000fe20000000079 */
[C---:B------:R-:W-:Y:S01]  /*2ce0*/  IMAD.WIDE R58, R147.reuse, 0x2, R58 ;  /* 0x00000002933a7825 */ /* 0x040fe200078e023a */
        /* <DEDUP_REMOVED lines=9> */
[----:B------:R-:W5:Y:S02]  /*2d80*/  @P5 LDG.E.U16 R123, desc[UR22][R68.64] ;  /* 0x00000016447b5981 */ /* 0x000f64000c1e1500 */
[----:B------:R-:W-:-:S02]  /*2d90*/  IMAD.WIDE R44, R147, 0x2, R44 ;  /* 0x00000002932c7825 */ /* 0x000fc400078e022c */
[----:B------:R-:W5:Y:S02]  /*2da0*/  @P3 LDG.E.U16 R109, desc[UR22][R74.64] ;  /* 0x000000164a6d3981 */ /* 0x000f64000c1e1500 */
[----:B------:R-:W-:Y:S02]  /*2db0*/  IMAD.WIDE R66, R147, 0x2, R66 ;  /* 0x0000000293427825 */ /* 0x000fe400078e0242 */
[----:B------:R-:W5:Y:S04]  /*2dc0*/  @P6 LDG.E.U16 R124, desc[UR22][R72.64] ;  /* 0x00000016487c6981 */ /* 0x000f68000c1e1500 */
[----:B------:R-:W5:Y:S04]  /*2dd0*/  @P6 LDG.E.U16 R126, desc[UR22][R80.64] ;  /* 0x00000016507e6981 */ /* 0x000f68000c1e1500 */
[----:B------:R-:W5:Y:S04]  /*2de0*/  @P3 LDG.E.U16 R111, desc[UR22][R82.64] ;  /* 0x00000016526f3981 */ /* 0x000f68000c1e1500 */
[----:B------:R-:W5:Y:S04]  /*2df0*/  @P1 LDG.E.U16 R125, desc[UR22][R78.64] ;  /* 0x000000164e7d1981 */ /* 0x000f68000c1e1500 */
[----:B------:R-:W5:Y:S01]  /*2e00*/  @P1 LDG.E.U16 R127, desc[UR22][R84.64] ;  /* 0x00000016547f1981 */ /* 0x000f62000c1e1500 */
[----:B------:R-:W-:Y:S01]  /*2e10*/  BAR.SYNC.DEFER_BLOCKING 0x0 ;  /* 0x0000000000007b1d */ /* 0x000fe20000010000 */
[----:B------:R-:W-:-:S02]  /*2e20*/  ISETP.GE.AND P4, PT, R96, R99, PT ;  /* 0x000000636000720c */ /* 0x000fc40003f86270 */
[----:B------:R-:W-:Y:S02]  /*2e30*/  PRMT R129, RZ, 0x7610, R129 ;  /* 0x00007610ff817816 */ /* 0x000fe40000000081 */
[----:B------:R-:W-:Y:S02]  /*2e40*/  PRMT R131, RZ, 0x7610, R131 ;  /* 0x00007610ff837816 */ /* 0x000fe40000000083 */
[----:B------:R-:W-:Y:S02]  /*2e50*/  PRMT R133, RZ, 0x7610, R133 ;  /* 0x00007610ff857816 */ /* 0x000fe40000000085 */
[----:B------:R-:W-:Y:S02]  /*2e60*/  PRMT R135, RZ, 0x7610, R135 ;  /* 0x00007610ff877816 */ /* 0x000fe40000000087 */
[----:B------:R-:W-:Y:S02]  /*2e70*/  PRMT R137, RZ, 0x7610, R137 ;  /* 0x00007610ff897816 */ /* 0x000fe40000000089 */
[----:B------:R-:W-:-:S02]  /*2e80*/  PRMT R139, RZ, 0x7610, R139 ;  /* 0x00007610ff8b7816 */ /* 0x000fc4000000008b */
[----:B------:R-:W-:Y:S02]  /*2e90*/  PRMT R141, RZ, 0x7610, R141 ;  /* 0x00007610ff8d7816 */ /* 0x000fe4000000008d */
[----:B------:R-:W-:Y:S01]  /*2ea0*/  PRMT R143, RZ, 0x7610, R143 ;  /* 0x00007610ff8f7816 */ /* 0x000fe2000000008f */
[----:B------:R-:W5:Y:S04]  /*2eb0*/  @!P4 LDG.E.U16 R129, desc[UR22][R44.64] ;  /* 0x000000162c81c981 */ /* 0x000f68000c1e1500 */
[----:B------:R-:W5:Y:S04]  /*2ec0*/  @!P4 LDG.E.U16 R131, desc[UR22][R54.64] ;  /* 0x000000163683c981 */ /* 0x000f68000c1e1500 */
[----:B------:R-:W5:Y:S04]  /*2ed0*/  @!P4 LDG.E.U16 R133, desc[UR22][R56.64] ;  /* 0x000000163885c981 */ /* 0x000f68000c1e1500 */
[----:B------:R-:W5:Y:S04]  /*2ee0*/  @!P4 LDG.E.U16 R135, desc[UR22][R58.64] ;  /* 0x000000163a87c981 */ /* 0x000f68000c1e1500 */
[----:B------:R-:W5:Y:S04]  /*2ef0*/  @!P4 LDG.E.U16 R137, desc[UR22][R60.64] ;  /* 0x000000163c89c981 */ /* 0x000f68000c1e1500 */
[----:B------:R-:W5:Y:S04]  /*2f00*/  @!P4 LDG.E.U16 R139, desc[UR22][R62.64] ;  /* 0x000000163e8bc981 */ /* 0x000f68000c1e1500 */
[----:B------:R-:W5:Y:S04]  /*2f10*/  @!P4 LDG.E.U16 R141, desc[UR22][R64.64] ;  /* 0x00000016408dc981 */ /* 0x000f68000c1e1500 */
[----:B------:R-:W5:Y:S01]  /*2f20*/  @!P4 LDG.E.U16 R143, desc[UR22][R66.64] ;  /* 0x00000016428fc981 */ /* 0x000f62000c1e1500 */
[----:B------:R-:W-:-:S04]  /*2f30*/  ULEA UR19, UR20, UR9, 0x3 ;  /* 0x0000000914137291 */ /* 0x000fc8000f8e18ff */
[----:B------:R-:W-:Y:S01]  /*2f40*/  UIADD3 UR19, UPT, UPT, UR19, 0x5000, URZ ;  /* 0x0000500013137890 */ /* 0x000fe2000fffe0ff */
[----:B--2---:R0:W-:Y:S04]  /*2f50*/  STS.U16 [R3+UR9+0x3000], R92 ;  /* 0x0030005c03007988 */ /* 0x0041e80008000409 */
[----:B---3--:R0:W-:Y:S04]  /*2f60*/  STS.U16 [R3+UR9+0x2000], R4 ;  /* 0x0020000403007988 */ /* 0x0081e80008000409 */
[----:B----4-:R0:W-:Y:S04]  /*2f70*/  STS.U16 [R3+UR9+0x2400], R112 ;  /* 0x0024007003007988 */ /* 0x0101e80008000409 */
[----:B-----5:R0:W-:Y:S04]  /*2f80*/  STS.U16 [R3+UR9+0x3400], R114 ;  /* 0x0034007203007988 */ /* 0x0201e80008000409 */
        /* <DEDUP_REMOVED lines=36> */
[----:B------:R1:W-:Y:S06]  /*31d0*/  MEMBAR.ALL.CTA ;  /* 0x0000000000007992 */ /* 0x0003ec0000008000 */
[----:B-1----:R-:W1:Y:S02]  /*31e0*/  FENCE.VIEW.ASYNC.S ;  /* 0x00000000000073c6 */ /* 0x002e640000000000 */
[----:B-1----:R-:W-:Y:S06]  /*31f0*/  BAR.SYNC.DEFER_BLOCKING 0x0 ;  /* 0x0000000000007b1d */ /* 0x002fec0000010000 */
[----:B------:R-:W-:Y:S05]  /*3200*/  @P0 BRA `(.L_x_9) ;  /* 0x0000000000340947 */ /* 0x000fea0003800000 */
[----:B------:R-:W-:Y:S01]  /*3210*/  UIADD3 UR21, UPT, UPT, UR8, 0x40, URZ ;  /* 0x0000004008157890 */ /* 0x000fe2000fffe0ff */
[----:B------:R-:W-:Y:S01]  /*3220*/  UMOV UR15, 0x40004040 ;  /* 0x40004040000f7882 */ /* 0x000fe20000000000 */
[----:B------:R-:W-:Y:S01]  /*3230*/  UMOV UR16, 0x0 ;  /* 0x0000000000107882 */ /* 0x000fe20000000000 */
[----:B------:R-:W-:Y:S01]  /*3240*/  UMOV UR17, 0x8108010 ;  /* 0x0810801000117882 */ /* 0x000fe20000000000 */
[----:B------:R-:W-:Y:S01]  /*3250*/  UMOV UR6, UR19 ;  /* 0x0000001300067c82 */ /* 0x000fe20008000000 */
[----:B------:R-:W-:Y:S01]  /*3260*/  UMOV UR7, URZ ;  /* 0x000000ff00077c82 */ /* 0x000fe20008000000 */
[----:B------:R-:W-:Y:S01]  /*3270*/  UMOV UR24, 0x0 ;  /* 0x0000000000187882 */ /* 0x000fe20000000000 */
[----:B------:R-:W-:Y:S01]  /*3280*/  UMOV UR25, 0x8108010 ;  /* 0x0810801000197882 */ /* 0x000fe20000000000 */
[----:B------:R1:W-:Y:S01]  /*3290*/  UTCHMMA gdesc[UR14], gdesc[UR10], tmem[UR8], tmem[UR16], idesc[UR17], UPT ;  /* 0x00ff100a0e0075ea */ /* 0x0003e2000b800008 */
[----:B------:R-:W-:Y:S01]  /*32a0*/  UMOV UR4, UR6 ;  /* 0x0000000600047c82 */ /* 0x000fe20008000000 */
[----:B------:R1:W-:Y:S01]  /*32b0*/  UTCHMMA gdesc[UR12], gdesc[UR10], tmem[UR21], tmem[UR24], idesc[UR25], UPT ;  /* 0x00ff180a0c0075ea */ /* 0x0003e2000b800015 */
[----:B------:R1:W-:Y:S01]  /*32c0*/  UTCBAR [UR4], URZ ;  /* 0x000000ff040073e9 */ /* 0x0003e200080000ff */
[----:B------:R-:W-:-:S02]  /*32d0*/  NOP ;  /* 0x0000000000007918 */ /* 0x000fc40000000000 */
.L_x_9:
[----:B------:R-:W-:Y:S01]  /*32e0*/  UIADD3 UR20, UPT, UPT, UR20, 0x1, URZ ;  /* 0x0000000114147890 */ /* 0x000fe2000fffe0ff */
[----:B------:R-:W-:Y:S02]  /*32f0*/  VIADD R89, R89, 0xffffffff ;  /* 0xffffffff59597836 */ /* 0x000fe40000000000 */
[----:B------:R-:W-:Y:S01]  /*3300*/  VIADD R99, R99, 0xfffffff0 ;  /* 0xfffffff063637836 */ /* 0x000fe20000000000 */
[----:B------:R-:W-:Y:S02]  /*3310*/  UISETP.GT.AND UP1, UPT, UR20, 0x1, UPT ;  /* 0x000000011400788c */ /* 0x000fe4000bf24270 */
[----:B------:R-:W-:Y:S02]  /*3320*/  ISETP.NE.U32.AND P1, PT, R89, RZ, PT ;  /* 0x000000ff5900720c */ /* 0x000fe40003f25070 */
[----:B-1----:R-:W-:Y:S02]  /*3330*/  USEL UR4, URZ, 0x1, !UP1 ;  /* 0x00000001ff047887 */ /* 0x002fe4000c800000 */
[----:B------:R-:W-:-:S02]  /*3340*/  USEL UR20, UR20, URZ, !UP1 ;  /* 0x000000ff14147287 */ /* 0x000fc4000c800000 */
[----:B------:R-:W-:-:S03]  /*3350*/  ULOP3.LUT UR6, UR5, UR4, URZ, 0x3c, !UPT ;  /* 0x0000000405067292 */ /* 0x000fc6000f8e3cff */
[----:B------:R-:W-:-:S04]  /*3360*/  UMOV UR4, UR5 ;  /* 0x0000000500047c82 */ /* 0x000fc80008000000 */
[----:B------:R-:W-:Y:S01]  /*3370*/  UMOV UR5, UR6 ;  /* 0x0000000600057c82 */ /* 0x000fe20008000000 */
[----:B------:R-:W-:Y:S05]  /*3380*/  @P1 BRA `(.L_x_10) ;  /* 0xfffffff000b01947 */ /* 0x000fea000383ffff */
.L_x_7:
[----:B------:R-:W1:Y:S01]  /*3390*/  LDC R134, c[0x0][0x3b4] ;  /* 0x0000ed00ff867b82 */ /* 0x000e620000000800 */
[----:B------:R-:W-:-:S13]  /*33a0*/  ISETP.GE.AND P0, PT, R97, 0x10, PT ;  /* 0x000000106100780c */ /* 0x000fda0003f06270 */
[----:B------:R-:W-:Y:S05]  /*33b0*/  @!P0 BRA `(.L_x_11) ;  /* 0x0000000000108947 */ /* 0x000fea0003800000 */
[----:B------:R-:W-:-:S06]  /*33c0*/  USHF.L.U32 UR4, UR4, 0x1f, URZ ;  /* 0x0000001f04047899 */ /* 0x000fcc00080006ff */
[----:B0-----:R-:W-:-:S04]  /*33d0*/  IMAD.U32 R3, RZ, RZ, UR4 ;  /* 0x00000004ff037e24 */ /* 0x001fc8000f8e00ff */
[----:B------:R-:W0:Y:S02]  /*33e0*/  SYNCS.PHASECHK.TRANS64.TRYWAIT P0, [UR19], R3 ;  /* 0x00000003ff0075a7 */ /* 0x000e240008001113 */
[----:B0-----:R-:W-:Y:S05]  /*33f0*/  @!P0 BRA `(.L_x_12) ;  /* 0x0000002c00fc8947 */ /* 0x001fea0003800000 */
.L_x_11:
[----:B------:R-:W-:Y:S01]  /*3400*/  BAR.SYNC.DEFER_BLOCKING 0x0 ;  /* 0x0000000000007b1d */ /* 0x000fe20000010000 */
[C---:B0-----:R-:W-:Y:S02]  /*3410*/  VIADD R3, R2.reuse, 0x4 ;  /* 0x0000000402037836 */ /* 0x041fe40000000000 */
[C---:B------:R-:W-:Y:S02]  /*3420*/  VIADD R133, R2.reuse, 0x3 ;  /* 0x0000000302857836 */ /* 0x040fe40000000000 */
[C---:B------:R-:W-:Y:S01]  /*3430*/  VIADD R136, R2.reuse, 0x1 ;  /* 0x0000000102887836 */ /* 0x040fe20000000000 */
[----:B------:R-:W0:Y:S01]  /*3440*/  LDCU.128 UR4, c[0x0][0x390] ;  /* 0x00007200ff0477ac */ /* 0x000e220008000c00 */
[C---:B------:R-:W-:Y:S02]  /*3450*/  VIADD R135, R2.reuse, 0x2 ;  /* 0x0000000202877836 */ /* 0x040fe40000000000 */
[----:B------:R-:W-:Y:S01]  /*3460*/  VIADD R147, R2, 0x5 ;  /* 0x0000000502937836 */ /* 0x000fe20000000000 */
[----:B------:R-:W2:Y:S01]  /*3470*/  LDCU UR10, c[0x0][0x3b8] ;  /* 0x00007700ff0a77ac */ /* 0x000ea20008000800 */
[----:B------:R-:W3:Y:S02]  /*3480*/  @!P2 SYNCS.CCTL.IV [UR9+0x5000] ;  /* 0x00500000ff00a9b1 */ /* 0x000ee40008000009 */
[----:B---3--:R-:W-:Y:S01]  /*3490*/  BAR.SYNC.DEFER_BLOCKING 0x0 ;  /* 0x0000000000007b1d */ /* 0x008fe20000010000 */
[----:B0-----:R-:W-:Y:S01]  /*34a0*/  ISETP.GE.AND P0, PT, R3, UR7, PT ;  /* 0x0000000703007c0c */ /* 0x001fe2000bf06270 */
[----:B-1----:R-:W-:Y:S01]  /*34b0*/  IMAD R3, R0, R134, RZ ;  /* 0x0000008600037224 */ /* 0x002fe200078e02ff */
[----:B------:R-:W-:Y:S01]  /*34c0*/  ISETP.GE.AND P4, PT, R133, UR7, PT ;  /* 0x0000000785007c0c */ /* 0x000fe2000bf86270 */
[----:B--2---:R-:W-:Y:S01]  /*34d0*/  IMAD R137, R2, UR10, RZ ;  /* 0x0000000a02897c24 */ /* 0x004fe2000f8e02ff */
[----:B------:R-:W-:-:S02]  /*34e0*/  ISETP.GE.AND P1, PT, R0, UR6, PT ;  /* 0x0000000600007c0c */ /* 0x000fc4000bf26270 */
[----:B------:R-:W-:Y:S01]  /*34f0*/  ISETP.GE.AND P5, PT, R136, UR7, PT ;  /* 0x0000000788007c0c */ /* 0x000fe2000bfa6270 */
[----:B------:R-:W0:Y:S01]  /*3500*/  LDTM.x128 R4, tmem[UR18] ;  /* 0x00000012000479ee */ /* 0x000e2200083c0000 */
[C---:B------:R-:W-:Y:S02]  /*3510*/  ISETP.LT.AND P1, PT, R2.reuse, UR7, !P1 ;  /* 0x0000000702007c0c */ /* 0x040fe4000cf21270 */
[----:B------:R-:W-:Y:S01]  /*3520*/  ISETP.GE.AND P3, PT, R135, UR7, PT ;  /* 0x0000000787007c0c */ /* 0x000fe2000bf66270 */
[----:B------:R-:W1:Y:S01]  /*3530*/  @!P2 SYNCS.CCTL.IV [UR9+0x5008] ;  /* 0x00500800ff00a9b1 */ /* 0x000e620008000009 */
[----:B------:R-:W-:Y:S01]  /*3540*/  ISETP.GE.AND P2, PT, R2, UR7, PT ;  /* 0x0000000702007c0c */ /* 0x000fe2000bf46270 */
[----:B------:R-:W-:-:S03]  /*3550*/  NOP ;  /* 0x0000000000007918 */ /* 0x000fc60000000000 */
[----:B------:R-:W-:Y:S02]  /*3560*/  ISETP.LT.AND P2, PT, R132, UR6, !P2 ;  /* 0x0000000684007c0c */ /* 0x000fe4000d741270 */
[----:B0-----:R-:W-:Y:S02]  /*3570*/  F2FP.F16.F32.PACK_AB R142, R69, R68 ;  /* 0x00000044458e723e */ /* 0x001fe400000000ff */
[----:B------:R-:W-:Y:S01]  /*3580*/  F2FP.F16.F32.PACK_AB R133, R5, R4 ;  /* 0x000000040585723e */ /* 0x000fe200000000ff */
[----:B------:R-:W-:Y:S01]  /*3590*/  IMAD R5, R134, 0x80, R3 ;  /* 0x0000008086057824 */ /* 0x000fe200078e0203 */
[----:B------:R-:W-:Y:S02]  /*35a0*/  LEA R68, P6, R3, UR4, 0x1 ;  /* 0x0000000403447c11 */ /* 0x000fe4000f8c08ff */
[----:B------:R-:W-:Y:S02]  /*35b0*/  PRMT R143, R133, 0x7610, R143 ;  /* 0x00007610858f7816 */ /* 0x000fe4000000008f */
[----:B------:R-:W-:Y:S01]  /*35c0*/  LEA.HI.X.SX32 R69, R3, UR5, 0x1, P6 ;  /* 0x0000000503457c11 */ /* 0x000fe2000b0f0eff */
[----:B------:R-:W-:Y:S01]  /*35d0*/  VIADD R3, R137, UR10 ;  /* 0x0000000a89037c36 */ /* 0x000fe20008000000 */
[----:B------:R-:W-:-:S02]  /*35e0*/  LEA R4, P6, R5, UR4, 0x1 ;  /* 0x0000000405047c11 */ /* 0x000fc4000f8c08ff */
[----:B------:R-:W-:Y:S01]  /*35f0*/  PRMT R144, R142, 0x7610, R144 ;  /* 0x000076108e907816 */ /* 0x000fe20000000090 */
[--C-:B------:R-:W-:Y:S01]  /*3600*/  IMAD.WIDE R134, R137, 0x2, R68.reuse ;  /* 0x0000000289867825 */ /* 0x100fe200078e0244 */
[----:B------:R-:W-:Y:S02]  /*3610*/  LEA.HI.X.SX32 R5, R5, UR5, 0x1, P6 ;  /* 0x0000000505057c11 */ /* 0x000fe4000b0f0eff */
[----:B------:R-:W-:Y:S01]  /*3620*/  ISETP.LT.AND P6, PT, R0, UR6, !P5 ;  /* 0x0000000600007c0c */ /* 0x000fe2000efc1270 */
[----:B------:R-:W-:Y:S01]  /*3630*/  IMAD.WIDE R138, R3, 0x2, R68 ;  /* 0x00000002038a7825 */ /* 0x000fe200078e0244 */
[----:B------:R-:W-:Y:S01]  /*3640*/  PRMT R145, R133, 0x7632, R145 ;  /* 0x0000763285917816 */ /* 0x000fe20000000091 */
[----:B------:R-:W-:Y:S01]  /*3650*/  @P1 STG.E.U16 desc[UR22][R134.64], R143 ;  /* 0x0000008f86001986 */ /* 0x000fe2000c101516 */
[----:B------:R-:W-:Y:S01]  /*3660*/  ISETP.LT.AND P5, PT, R132, UR6, !P5 ;  /* 0x0000000684007c0c */ /* 0x000fe2000efa1270 */
[----:B------:R-:W-:Y:S01]  /*3670*/  IMAD.WIDE R136, R137, 0x2, R4 ;  /* 0x0000000289887825 */ /* 0x000fe200078e0204 */
[----:B------:R-:W-:-:S02]  /*3680*/  PRMT R146, R142, 0x7632, R146 ;  /* 0x000076328e927816 */ /* 0x000fc40000000092 */
[----:B------:R-:W-:Y:S01]  /*3690*/  ISETP.GE.AND P1, PT, R147, UR7, PT ;  /* 0x0000000793007c0c */ /* 0x000fe2000bf26270 */
[C---:B------:R-:W-:Y:S01]  /*36a0*/  IMAD.WIDE R140, R3.reuse, 0x2, R4 ;  /* 0x00000002038c7825 */ /* 0x040fe200078e0204 */
[----:B------:R0:W-:Y:S01]  /*36b0*/  @P2 STG.E.U16 desc[UR22][R136.64], R144 ;  /* 0x0000009088002986 */ /* 0x0001e2000c101516 */
[----:B------:R-:W-:Y:S02]  /*36c0*/  ISETP.LT.AND P2, PT, R0, UR6, !P3 ;  /* 0x0000000600007c0c */ /* 0x000fe4000df41270 */
[----:B------:R-:W-:Y:S01]  /*36d0*/  ISETP.LT.AND P3, PT, R132, UR6, !P3 ;  /* 0x0000000684007c0c */ /* 0x000fe2000df61270 */
[----:B------:R2:W-:Y:S01]  /*36e0*/  @P6 STG.E.U16 desc[UR22][R138.64], R145 ;  /* 0x000000918a006986 */ /* 0x0005e2000c101516 */
[----:B------:R-:W-:Y:S01]  /*36f0*/  VIADD R3, R3, UR10 ;  /* 0x0000000a03037c36 */ /* 0x000fe20008000000 */
[----:B------:R-:W-:Y:S01]  /*3700*/  ISETP.LT.AND P6, PT, R0, UR6, !P4 ;  /* 0x0000000600007c0c */ /* 0x000fe2000e7c1270 */
[----:B------:R-:W-:Y:S01]  /*3710*/  VIADD R142, R2, 0x6 ;  /* 0x00000006028e7836 */ /* 0x000fe20000000000 */
[----:B------:R-:W-:Y:S01]  /*3720*/  @P5 STG.E.U16 desc[UR22][R140.64], R146 ;  /* 0x000000928c005986 */ /* 0x000fe2000c101516 */
[----:B------:R-:W-:Y:S01]  /*3730*/  VIADD R133, R3, UR10 ;  /* 0x0000000a03857c36 */ /* 0x000fe20008000000 */
[----:B------:R-:W-:-:S02]  /*3740*/  ISETP.LT.AND P4, PT, R132, UR6, !P4 ;  /* 0x0000000684007c0c */ /* 0x000fc4000e781270 */
[----:B0-----:R-:W-:Y:S01]  /*3750*/  F2FP.F16.F32.PACK_AB R137, R7, R6 ;  /* 0x000000060789723e */ /* 0x001fe200000000ff */
[----:B------:R-:W-:Y:S01]  /*3760*/  IMAD.WIDE R6, R3, 0x2, R68 ;  /* 0x0000000203067825 */ /* 0x000fe200078e0244 */
[----:B------:R-:W-:Y:S02]  /*3770*/  ISETP.GE.AND P5, PT, R142, UR7, PT ;  /* 0x000000078e007c0c */ /* 0x000fe4000bfa6270 */
[----:B--2---:R-:W-:Y:S01]  /*3780*/  F2FP.F16.F32.PACK_AB R139, R71, R70 ;  /* 0x00000046478b723e */ /* 0x004fe200000000ff */
[----:B------:R-:W-:Y:S01]  /*3790*/  IMAD.WIDE R70, R3, 0x2, R4 ;  /* 0x0000000203467825 */ /* 0x000fe200078e0204 */
[----:B------:R-:W-:Y:S01]  /*37a0*/  PRMT R138, R137, 0x7632, R138 ;  /* 0x00007632898a7816 */ /* 0x000fe2000000008a */
[----:B------:R0:W-:Y:S01]  /*37b0*/  @P2 STG.E.U16 desc[UR22][R6.64], R137 ;  /* 0x0000008906002986 */ /* 0x0001e2000c101516 */
[----:B------:R-:W-:Y:S01]  /*37c0*/  F2FP.F16.F32.PACK_AB R75, R75, R74 ;  /* 0x0000004a4b4b723e */ /* 0x000fe200000000ff */
[----:B------:R-:W-:Y:S01]  /*37d0*/  IMAD.WIDE R134, R133, 0x2, R68 ;  /* 0x0000000285867825 */ /* 0x000fe200078e0244 */
[----:B------:R-:W-:Y:S01]  /*37e0*/  F2FP.F16.F32.PACK_AB R74, R11, R10 ;  /* 0x0000000a0b4a723e */ /* 0x000fe200000000ff */
[----:B------:R2:W-:Y:S01]  /*37f0*/  @P3 STG.E.U16 desc[UR22][R70.64], R139 ;  /* 0x0000008b46003986 */ /* 0x0005e2000c101516 */
[----:B------:R-:W-:Y:S01]  /*3800*/  F2FP.F16.F32.PACK_AB R12, R13, R12 ;  /* 0x0000000c0d0c723e */ /* 0x000fe200000000ff */
[----:B------:R-:W-:Y:S01]  /*3810*/  VIADD R3, R133, UR10 ;  /* 0x0000000a85037c36 */ /* 0x000fe20008000000 */
[----:B------:R-:W-:Y:S01]  /*3820*/  F2FP.F16.F32.PACK_AB R76, R77, R76 ;  /* 0x0000004c4d4c723e */ /* 0x000fe200000000ff */
[----:B------:R3:W-:Y:S01]  /*3830*/  @P6 STG.E.U16 desc[UR22][R134.64], R138 ;  /* 0x0000008a86006986 */ /* 0x0007e2000c101516 */
[----:B------:R-:W-:Y:S01]  /*3840*/  ISETP.LT.AND P6, PT, R0, UR6, !P0 ;  /* 0x0000000600007c0c */ /* 0x000fe2000c7c1270 */
[----:B------:R-:W-:Y:S01]  /*3850*/  VIADD R136, R2, 0x7 ;  /* 0x0000000702887836 */ /* 0x000fe20000000000 */
[----:B------:R-:W-:Y:S01]  /*3860*/  ISETP.LT.AND P0, PT, R132, UR6, !P0 ;  /* 0x0000000684007c0c */ /* 0x000fe2000c701270 */
[----:B0-----:R-:W-:Y:S01]  /*3870*/  IMAD.WIDE R6, R133, 0x2, R4 ;  /* 0x0000000285067825 */ /* 0x001fe200078e0204 */
[----:B------:R-:W-:-:S02]  /*3880*/  F2FP.F16.F32.PACK_AB R14, R15, R14 ;  /* 0x0000000e0f0e723e */ /* 0x000fc400000000ff */
[----:B------:R-:W-:Y:S01]  /*3890*/  ISETP.GE.AND P2, PT, R136, UR7, PT ;  /* 0x0000000788007c0c */ /* 0x000fe2000bf46270 */
[----:B--2---:R-:W-:Y:S01]  /*38a0*/  IMAD.WIDE R70, R3, 0x2, R4 ;  /* 0x0000000203467825 */ /* 0x004fe200078e0204 */
[----:B------:R-:W-:Y:S02]  /*38b0*/  F2FP.F16.F32.PACK_AB R78, R79, R78 ;  /* 0x0000004e4f4e723e */ /* 0x000fe400000000ff */
[----:B------:R-:W-:Y:S01]  /*38c0*/  F2FP.F16.F32.PACK_AB R16, R17, R16 ;  /* 0x000000101110723e */ /* 0x000fe200000000ff */
[C---:B------:R-:W-:Y:S01]  /*38d0*/  VIADD R136, R2.reuse, 0x8 ;  /* 0x0000000802887836 */ /* 0x040fe20000000000 */
[----:B---3--:R-:W-:Y:S01]  /*38e0*/  F2FP.F16.F32.PACK_AB R135, R73, R72 ;  /* 0x000000484987723e */ /* 0x008fe200000000ff */
[----:B------:R-:W-:Y:S01]  /*38f0*/  VIADD R73, R2, 0x9 ;  /* 0x0000000902497836 */ /* 0x000fe20000000000 */
[----:B------:R-:W-:Y:S01]  /*3900*/  F2FP.F16.F32.PACK_AB R72, R9, R8 ;  /* 0x000000080948723e */ /* 0x000fe200000000ff */
[----:B------:R-:W-:Y:S01]  /*3910*/  IMAD.WIDE R8, R3, 0x2, R68 ;  /* 0x0000000203087825 */ /* 0x000fe200078e0244 */
[----:B------:R-:W-:-:S02]  /*3920*/  PRMT R134, R139, 0x7632, R134 ;  /* 0x000076328b867816 */ /* 0x000fc40000000086 */
[----:B------:R-:W-:Y:S01]  /*3930*/  ISETP.GE.AND P3, PT, R136, UR7, PT ;  /* 0x0000000788007c0c */ /* 0x000fe2000bf66270 */
[----:B------:R-:W-:Y:S01]  /*3940*/  VIADD R3, R3, UR10 ;  /* 0x0000000a03037c36 */ /* 0x000fe20008000000 */
[----:B------:R-:W-:Y:S01]  /*3950*/  F2FP.F16.F32.PACK_AB R80, R81, R80 ;  /* 0x000000505150723e */ /* 0x000fe200000000ff */
[----:B------:R0:W-:Y:S01]  /*3960*/  @P4 STG.E.U16 desc[UR22][R6.64], R134 ;  /* 0x0000008606004986 */ /* 0x0001e2000c101516 */
[----:B------:R-:W-:Y:S01]  /*3970*/  ISETP.GE.AND P4, PT, R73, UR7, PT ;  /* 0x0000000749007c0c */ /* 0x000fe2000bf86270 */
[----:B------:R-:W-:Y:S01]  /*3980*/  VIADD R73, R3, UR10 ;  /* 0x0000000a03497c36 */ /* 0x000fe20008000000 */
[----:B------:R-:W-:Y:S01]  /*3990*/  F2FP.F16.F32.PACK_AB R18, R19, R18 ;  /* 0x000000121312723e */ /* 0x000fe200000000ff */
[----:B------:R2:W-:Y:S01]  /*39a0*/  @P6 STG.E.U16 desc[UR22][R8.64], R72 ;  /* 0x0000004808006986 */ /* 0x0005e2000c101516 */
[----:B------:R-:W-:Y:S01]  /*39b0*/  ISETP.LT.AND P6, PT, R0, UR6, !P5 ;  /* 0x0000000600007c0c */ /* 0x000fe2000efc1270 */
[--C-:B------:R-:W-:Y:S01]  /*39c0*/  IMAD.WIDE R10, R73, 0x2, R68.reuse ;  /* 0x00000002490a7825 */ /* 0x100fe200078e0244 */
[----:B------:R-:W-:Y:S01]  /*39d0*/  ISETP.LT.AND P5, PT, R132, UR6, !P5 ;  /* 0x0000000684007c0c */ /* 0x000fe2000efa1270 */
[----:B------:R3:W-:Y:S01]  /*39e0*/  @P0 STG.E.U16 desc[UR22][R70.64], R135 ;  /* 0x0000008746000986 */ /* 0x0007e2000c101516 */
[----:B------:R-:W-:Y:S01]  /*39f0*/  ISETP.LT.AND P0, PT, R0, UR6, !P1 ;  /* 0x0000000600007c0c */ /* 0x000fe2000cf01270 */
[----:B------:R-:W-:Y:S01]  /*3a00*/  VIADD R133, R2, 0xa ;  /* 0x0000000a02857836 */ /* 0x000fe20000000000 */
[----:B------:R-:W-:Y:S01]  /*3a10*/  ISETP.LT.AND P1, PT, R132, UR6, !P1 ;  /* 0x0000000684007c0c */ /* 0x000fe2000cf21270 */
[----:B0-----:R-:W-:Y:S01]  /*3a20*/  IMAD.WIDE R6, R3, 0x2, R68 ;  /* 0x0000000203067825 */ /* 0x001fe200078e0244 */
[----:B------:R-:W-:-:S02]  /*3a30*/  PRMT R134, R135, 0x7632, R134 ;  /* 0x0000763287867816 */ /* 0x000fc40000000086 */
[----:B------:R-:W-:Y:S01]  /*3a40*/  F2FP.F16.F32.PACK_AB R82, R83, R82 ;  /* 0x000000525352723e */ /* 0x000fe200000000ff */
[----:B--2---:R-:W-:Y:S01]  /*3a50*/  IMAD.WIDE R8, R3, 0x2, R4 ;  /* 0x0000000203087825 */ /* 0x004fe200078e0204 */
[----:B------:R-:W-:Y:S02]  /*3a60*/  PRMT R3, R72, 0x7632, R3 ;  /* 0x0000763248037816 */ /* 0x000fe40000000003 */
[----:B------:R-:W-:Y:S01]  /*3a70*/  F2FP.F16.F32.PACK_AB R20, R21, R20 ;  /* 0x000000141514723e */ /* 0x000fe200000000ff */
[----:B---3--:R-:W-:Y:S01]  /*3a80*/  IMAD.WIDE R70, R73, 0x2, R4 ;  /* 0x0000000249467825 */ /* 0x008fe200078e0204 */
[----:B------:R-:W-:Y:S01]  /*3a90*/  F2FP.F16.F32.PACK_AB R84, R85, R84 ;  /* 0x000000545554723e */ /* 0x000fe200000000ff */
[----:B------:R0:W-:Y:S01]  /*3aa0*/  @P0 STG.E.U16 desc[UR22][R6.64], R3 ;  /* 0x0000000306000986 */ /* 0x0001e2000c101516 */
[----:B------:R-:W-:Y:S01]  /*3ab0*/  ISETP.GE.AND P0, PT, R133, UR7, PT ;  /* 0x0000000785007c0c */ /* 0x000fe2000bf06270 */
[----:B------:R-:W-:Y:S01]  /*3ac0*/  VIADD R73, R73, UR10 ;  /* 0x0000000a49497c36 */ /* 0x000fe20008000000 */
[----:B------:R-:W-:Y:S01]  /*3ad0*/  PRMT R133, R74, 0x7632, R133 ;  /* 0x000076324a857816 */ /* 0x000fe20000000085 */
[----:B------:R2:W-:Y:S01]  /*3ae0*/  @P1 STG.E.U16 desc[UR22][R8.64], R134 ;  /* 0x0000008608001986 */ /* 0x0005e2000c101516 */
[----:B------:R-:W-:Y:S01]  /*3af0*/  ISETP.LT.AND P1, PT, R0, UR6, !P2 ;  /* 0x0000000600007c0c */ /* 0x000fe2000d721270 */
[----:B------:R-:W-:Y:S01]  /*3b00*/  VIADD R13, R2, 0xc ;  /* 0x0000000c020d7836 */ /* 0x000fe20000000000 */
[----:B------:R-:W-:Y:S01]  /*3b10*/  ISETP.LT.AND P2, PT, R132, UR6, !P2 ;  /* 0x0000000684007c0c */ /* 0x000fe2000d741270 */
[----:B------:R3:W-:Y:S01]  /*3b20*/  @P6 STG.E.U16 desc[UR22][R10.64], R74 ;  /* 0x0000004a0a006986 */ /* 0x0007e2000c101516 */
[----:B------:R-:W-:Y:S01]  /*3b30*/  ISETP.LT.AND P6, PT, R0, UR6, !P3 ;  /* 0x0000000600007c0c */ /* 0x000fe2000dfc1270 */
[----:B------:R-:W-:Y:S01]  /*3b40*/  VIADD R72, R2, 0xb ;  /* 0x0000000b02487836 */ /* 0x000fe20000000000 */
[----:B------:R-:W-:Y:S01]  /*3b50*/  ISETP.LT.AND P3, PT, R132, UR6, !P3 ;  /* 0x0000000684007c0c */ /* 0x000fe2000df61270 */
[C---:B0-----:R-:W-:Y:S01]  /*3b60*/  VIADD R3, R73.reuse, UR10 ;  /* 0x0000000a49037c36 */ /* 0x041fe20008000000 */
[----:B------:R0:W-:Y:S01]  /*3b70*/  @P5 STG.E.U16 desc[UR22][R70.64], R75 ;  /* 0x0000004b46005986 */ /* 0x0001e2000c101516 */
[----:B------:R-:W-:Y:S01]  /*3b80*/  IMAD.WIDE R6, R73, 0x2, R68 ;  /* 0x0000000249067825 */ /* 0x000fe200078e0244 */
[----:B------:R-:W-:-:S02]  /*3b90*/  ISETP.GE.AND P5, PT, R72, UR7, PT ;  /* 0x0000000748007c0c */ /* 0x000fc4000bfa6270 */
[----:B------:R-:W-:Y:S01]  /*3ba0*/  PRMT R72, R12, 0x7632, R72 ;  /* 0x000076320c487816 */ /* 0x000fe20000000048 */
[----:B--2---:R-:W-:Y:S01]  /*3bb0*/  IMAD.WIDE R8, R73, 0x2, R4 ;  /* 0x0000000249087825 */ /* 0x004fe200078e0204 */
[----:B------:R2:W-:Y:S01]  /*3bc0*/  @P1 STG.E.U16 desc[UR22][R6.64], R133 ;  /* 0x0000008506001986 */ /* 0x0005e2000c101516 */
[----:B---3--:R-:W-:Y:S02]  /*3bd0*/  PRMT R74, R75, 0x7632, R74 ;  /* 0x000076324b4a7816 */ /* 0x008fe4000000004a */
[----:B------:R-:W-:Y:S01]  /*3be0*/  IMAD.WIDE R10, R3, 0x2, R68 ;  /* 0x00000002030a7825 */ /* 0x000fe200078e0244 */
[----:B------:R-:W-:Y:S02]  /*3bf0*/  ISETP.GE.AND P1, PT, R13, UR7, PT ;  /* 0x000000070d007c0c */ /* 0x000fe4000bf26270 */
[----:B------:R3:W-:Y:S01]  /*3c00*/  @P2 STG.E.U16 desc[UR22][R8.64], R74 ;  /* 0x0000004a08002986 */ /* 0x0007e2000c101516 */
[C---:B------:R-:W-:Y:S01]  /*3c10*/  VIADD R13, R3.reuse, UR10 ;  /* 0x0000000a030d7c36 */ /* 0x040fe20008000000 */
[----:B------:R-:W-:Y:S01]  /*3c20*/  F2FP.F16.F32.PACK_AB R22, R86, R22 ;  /* 0x000000165616723e */ /* 0x000fe200000000ff */
[----:B0-----:R-:W-:Y:S01]  /*3c30*/  VIADD R70, R2, 0xe ;  /* 0x0000000e02467836 */ /* 0x001fe20000000000 */
[----:B------:R0:W-:Y:S01]  /*3c40*/  @P6 STG.E.U16 desc[UR22][R10.64], R12 ;  /* 0x0000000c0a006986 */ /* 0x0001e2000c101516 */
[----:B------:R-:W-:Y:S01]  /*3c50*/  ISETP.LT.AND P6, PT, R0, UR6, !P4 ;  /* 0x0000000600007c0c */ /* 0x000fe2000e7c1270 */
[----:B--2---:R-:W-:Y:S01]  /*3c60*/  IMAD.WIDE R6, R3, 0x2, R4 ;  /* 0x0000000203067825 */ /* 0x004fe200078e0204 */
[----:B------:R-:W-:-:S02]  /*3c70*/  ISETP.LT.AND P4, PT, R132, UR6, !P4 ;  /* 0x0000000684007c0c */ /* 0x000fc4000e781270 */
[----:B------:R-:W-:Y:S01]  /*3c80*/  PRMT R3, R76, 0x7632, R3 ;  /* 0x000076324c037816 */ /* 0x000fe20000000003 */
[----:B------:R-:W-:Y:S01]  /*3c90*/  VIADD R71, R2, 0xd ;  /* 0x0000000d02477836 */ /* 0x000fe20000000000 */
[----:B------:R2:W-:Y:S01]  /*3ca0*/  @P3 STG.E.U16 desc[UR22][R6.64], R76 ;  /* 0x0000004c06003986 */ /* 0x0005e2000c101516 */
[C---:B---3--:R-:W-:Y:S01]  /*3cb0*/  IMAD.WIDE R8, R13.reuse, 0x2, R68 ;  /* 0x000000020d087825 */ /* 0x048fe200078e0244 */
[----:B------:R-:W-:Y:S02]  /*3cc0*/  ISETP.GE.AND P3, PT, R70, UR7, PT ;  /* 0x0000000746007c0c */ /* 0x000fe4000bf66270 */
[----:B------:R-:W-:Y:S01]  /*3cd0*/  PRMT R70, R14, 0x7632, R70 ;  /* 0x000076320e467816 */ /* 0x000fe20000000046 */
[----:B0-----:R-:W-:Y:S01]  /*3ce0*/  IMAD.WIDE R10, R13, 0x2, R4 ;  /* 0x000000020d0a7825 */ /* 0x001fe200078e0204 */
[----:B------:R-:W-:Y:S01]  /*3cf0*/  ISETP.GE.AND P2, PT, R71, UR7, PT ;  /* 0x0000000747007c0c */ /* 0x000fe2000bf46270 */
[----:B------:R0:W-:Y:S01]  /*3d00*/  @P6 STG.E.U16 desc[UR22][R8.64], R72 ;  /* 0x0000004808006986 */ /* 0x0001e2000c101516 */
[----:B------:R-:W-:Y:S01]  /*3d10*/  ISETP.LT.AND P6, PT, R0, UR6, !P5 ;  /* 0x0000000600007c0c */ /* 0x000fe2000efc1270 */
[----:B------:R-:W-:Y:S01]  /*3d20*/  VIADD R13, R13, UR10 ;  /* 0x0000000a0d0d7c36 */ /* 0x000fe20008000000 */
[----:B------:R-:W-:Y:S01]  /*3d30*/  ISETP.LT.AND P5, PT, R132, UR6, !P5 ;  /* 0x0000000684007c0c */ /* 0x000fe2000efa1270 */
[----:B------:R3:W-:Y:S01]  /*3d40*/  @P4 STG.E.U16 desc[UR22][R10.64], R3 ;  /* 0x000000030a004986 */ /* 0x0007e2000c101516 */
[----:B------:R-:W-:Y:S01]  /*3d50*/  ISETP.LT.AND P4, PT, R0, UR6, !P0 ;  /* 0x0000000600007c0c */ /* 0x000fe2000c781270 */
[----:B--2---:R-:W-:Y:S01]  /*3d60*/  IMAD.WIDE R6, R13, 0x2, R68 ;  /* 0x000000020d067825 */ /* 0x004fe200078e0244 */
[----:B------:R-:W-:-:S02]  /*3d70*/  ISETP.LT.AND P0, PT, R132, UR6, !P0 ;  /* 0x0000000684007c0c */ /* 0x000fc4000c701270 */
[----:B------:R-:W-:Y:S01]  /*3d80*/  PRMT R71, R78, 0x7632, R71 ;  /* 0x000076324e477816 */ /* 0x000fe20000000047 */
[----:B------:R-:W-:Y:S01]  /*3d90*/  VIADD R15, R2, 0xf ;  /* 0x0000000f020f7836 */ /* 0x000fe20000000000 */
[----:B------:R-:W-:Y:S01]  /*3da0*/  F2FP.F16.F32.PACK_AB R23, R87, R23 ;  /* 0x000000175717723e */ /* 0x000fe200000000ff */
[----:B0-----:R-:W-:Y:S01]  /*3db0*/  IMAD.WIDE R8, R13, 0x2, R4 ;  /* 0x000000020d087825 */ /* 0x001fe200078e0204 */
[----:B------:R-:W-:Y:S02]  /*3dc0*/  F2FP.F16.F32.PACK_AB R24, R88, R24 ;  /* 0x000000185818723e */ /* 0x000fe400000000ff */
[----:B------:R-:W-:Y:S01]  /*3dd0*/  F2FP.F16.F32.PACK_AB R25, R89, R25 ;  /* 0x000000195919723e */ /* 0x000fe200000000ff */
[----:B---3--:R-:W-:Y:S01]  /*3de0*/  VIADD R3, R13, UR10 ;  /* 0x0000000a0d037c36 */ /* 0x008fe20008000000 */
[----:B------:R-:W-:Y:S01]  /*3df0*/  F2FP.F16.F32.PACK_AB R26, R90, R26 ;  /* 0x0000001a5a1a723e */ /* 0x000fe200000000ff */
[----:B------:R0:W-:Y:S01]  /*3e00*/  @P4 STG.E.U16 desc[UR22][R6.64], R14 ;  /* 0x0000000e06004986 */ /* 0x0001e2000c101516 */
[----:B------:R-:W-:Y:S01]  /*3e10*/  ISETP.GE.AND P4, PT, R15, UR7, PT ;  /* 0x000000070f007c0c */ /* 0x000fe2000bf86270 */
[----:B------:R-:W-:Y:S01]  /*3e20*/  IMAD.WIDE R10, R3, 0x2, R68 ;  /* 0x00000002030a7825 */ /* 0x000fe200078e0244 */
[----:B------:R-:W-:Y:S01]  /*3e30*/  F2FP.F16.F32.PACK_AB R27, R91, R27 ;  /* 0x0000001b5b1b723e */ /* 0x000fe200000000ff */
[----:B------:R-:W-:Y:S01]  /*3e40*/  @P0 STG.E.U16 desc[UR22][R8.64], R78 ;  /* 0x0000004e08000986 */ /* 0x000fe2000c101516 */
[----:B------:R-:W-:Y:S01]  /*3e50*/  ISETP.LT.AND P0, PT, R0, UR6, !P1 ;  /* 0x0000000600007c0c */ /* 0x000fe2000cf01270 */
[C---:B------:R-:W-:Y:S01]  /*3e60*/  IMAD.WIDE R12, R3.reuse, 0x2, R4 ;  /* 0x00000002030c7825 */ /* 0x040fe200078e0204 */
[----:B------:R-:W-:Y:S01]  /*3e70*/  ISETP.LT.AND P1, PT, R132, UR6, !P1 ;  /* 0x0000000684007c0c */ /* 0x000fe2000cf21270 */
[----:B------:R2:W-:Y:S01]  /*3e80*/  @P6 STG.E.U16 desc[UR22][R10.64], R70 ;  /* 0x000000460a006986 */ /* 0x0005e2000c101516 */
[----:B------:R-:W-:Y:S01]  /*3e90*/  ISETP.LT.AND P6, PT, R0, UR6, !P2 ;  /* 0x0000000600007c0c */ /* 0x000fe2000d7c1270 */
[----:B------:R-:W-:Y:S01]  /*3ea0*/  VIADD R3, R3, UR10 ;  /* 0x0000000a03037c36 */ /* 0x000fe20008000000 */
[----:B------:R-:W-:Y:S01]  /*3eb0*/  ISETP.LT.AND P2, PT, R132, UR6, !P2 ;  /* 0x0000000684007c0c */ /* 0x000fe2000d741270 */
[----:B------:R3:W-:Y:S01]  /*3ec0*/  @P5 STG.E.U16 desc[UR22][R12.64], R71 ;  /* 0x000000470c005986 */ /* 0x0007e2000c101516 */
[----:B------:R-:W-:Y:S01]  /*3ed0*/  VIADD R17, R2, 0x10 ;  /* 0x0000001002117836 */ /* 0x000fe20000000000 */
[----:B------:R-:W-:Y:S01]  /*3ee0*/  F2FP.F16.F32.PACK_AB R28, R92, R28 ;  /* 0x0000001c5c1c723e */ /* 0x000fe200000000ff */
[----:B------:R-:W-:Y:S01]  /*3ef0*/  VIADD R15, R3, UR10 ;  /* 0x0000000a030f7c36 */ /* 0x000fe20008000000 */
[----:B------:R-:W-:Y:S01]  /*3f00*/  F2FP.F16.F32.PACK_AB R29, R93, R29 ;  /* 0x0000001d5d1d723e */ /* 0x000fe200000000ff */
[----:B0-----:R-:W-:Y:S01]  /*3f10*/  IMAD.WIDE R6, R3, 0x2, R68 ;  /* 0x0000000203067825 */ /* 0x001fe200078e0244 */
[----:B------:R-:W-:-:S02]  /*3f20*/  ISETP.GE.AND P5, PT, R17, UR7, PT ;  /* 0x0000000711007c0c */ /* 0x000fc4000bfa6270 */
[----:B--2---:R-:W-:Y:S01]  /*3f30*/  PRMT R70, R16, 0x7632, R70 ;  /* 0x0000763210467816 */ /* 0x004fe20000000046 */
[----:B------:R-:W-:Y:S01]  /*3f40*/  IMAD.WIDE R8, R3, 0x2, R4 ;  /* 0x0000000203087825 */ /* 0x000fe200078e0204 */
[----:B------:R0:W-:Y:S01]  /*3f50*/  @P0 STG.E.U16 desc[UR22][R6.64], R16 ;  /* 0x0000001006000986 */ /* 0x0001e2000c101516 */
[----:B------:R-:W-:Y:S02]  /*3f60*/  PRMT R17, R18, 0x7632, R17 ;  /* 0x0000763212117816 */ /* 0x000fe40000000011 */
[C---:B------:R-:W-:Y:S01]  /*3f70*/  IMAD.WIDE R10, R15.reuse, 0x2, R68 ;  /* 0x000000020f0a7825 */ /* 0x040fe200078e0244 */
[----:B------:R2:W-:Y:S01]  /*3f80*/  @P1 STG.E.U16 desc[UR22][R8.64], R80 ;  /* 0x0000005008001986 */ /* 0x0005e2000c101516 */
[----:B------:R-:W-:Y:S02]  /*3f90*/  F2FP.F16.F32.PACK_AB R30, R94, R30 ;  /* 0x0000001e5e1e723e */ /* 0x000fe400000000ff */
[C---:B------:R-:W-:Y:S01]  /*3fa0*/  VIADD R3, R15.reuse, UR10 ;  /* 0x0000000a0f037c36 */ /* 0x040fe20008000000 */
[----:B------:R4:W-:Y:S01]  /*3fb0*/  @P6 STG.E.U16 desc[UR22][R10.64], R70 ;  /* 0x000000460a006986 */ /* 0x0009e2000c101516 */
[----:B------:R-:W-:Y:S01]  /*3fc0*/  ISETP.LT.AND P6, PT, R0, UR6, !P3 ;  /* 0x0000000600007c0c */ /* 0x000fe2000dfc1270 */
[----:B---3--:R-:W-:Y:S01]  /*3fd0*/  VIADD R13, R2, 0x12 ;  /* 0x00000012020d7836 */ /* 0x008fe20000000000 */
[----:B------:R-:W-:Y:S01]  /*3fe0*/  ISETP.LT.AND P3, PT, R132, UR6, !P3 ;  /* 0x0000000684007c0c */ /* 0x000fe2000df61270 */
[----:B0-----:R-:W-:Y:S01]  /*3ff0*/  IMAD.WIDE R6, R15, 0x2, R4 ;  /* 0x000000020f067825 */ /* 0x001fe200078e0204 */
[----:B------:R-:W-:-:S02]  /*4000*/  PRMT R16, R80, 0x7632, R16 ;  /* 0x0000763250107816 */ /* 0x000fc40000000010 */
[----:B------:R-:W-:Y:S01]  /*4010*/  ISETP.GE.AND P1, PT, R13, UR7, PT ;  /* 0x000000070d007c0c */ /* 0x000fe2000bf26270 */
[----:B--2---:R-:W-:Y:S01]  /*4020*/  IMAD.WIDE R8, R3, 0x2, R68 ;  /* 0x0000000203087825 */ /* 0x004fe200078e0244 */
[----:B------:R-:W-:Y:S01]  /*4030*/  F2FP.F16.F32.PACK_AB R31, R95, R31 ;  /* 0x0000001f5f1f723e */ /* 0x000fe200000000ff */
[----:B------:R0:W-:Y:S01]  /*4040*/  @P2 STG.E.U16 desc[UR22][R6.64], R16 ;  /* 0x0000001006002986 */ /* 0x0001e2000c101516 */
[----:B------:R-:W-:Y:S01]  /*4050*/  F2FP.F16.F32.PACK_AB R32, R96, R32 ;  /* 0x000000206020723e */ /* 0x000fe200000000ff */
[----:B----4-:R-:W-:Y:S01]  /*4060*/  IMAD.WIDE R10, R3, 0x2, R4 ;  /* 0x00000002030a7825 */ /* 0x010fe200078e0204 */
[----:B------:R-:W-:Y:S01]  /*4070*/  F2FP.F16.F32.PACK_AB R33, R97, R33 ;  /* 0x000000216121723e */ /* 0x000fe200000000ff */
[----:B------:R2:W-:Y:S01]  /*4080*/  @P6 STG.E.U16 desc[UR22][R8.64], R18 ;  /* 0x0000001208006986 */ /* 0x0005e2000c101516 */
[----:B------:R-:W-:Y:S01]  /*4090*/  ISETP.LT.AND P6, PT, R0, UR6, !P5 ;  /* 0x0000000600007c0c */ /* 0x000fe2000efc1270 */
[----:B------:R-:W-:Y:S01]  /*40a0*/  VIADD R3, R3, UR10 ;  /* 0x0000000a03037c36 */ /* 0x000fe20008000000 */
[----:B------:R-:W-:Y:S01]  /*40b0*/  ISETP.LT.AND P5, PT, R132, UR6, !P5 ;  /* 0x0000000684007c0c */ /* 0x000fe2000efa1270 */
[----:B------:R3:W-:Y:S01]  /*40c0*/  @P3 STG.E.U16 desc[UR22][R10.64], R82 ;  /* 0x000000520a003986 */ /* 0x0007e2000c101516 */
[----:B------:R-:W-:Y:S01]  /*40d0*/  ISETP.LT.AND P3, PT, R0, UR6, !P4 ;  /* 0x0000000600007c0c */ /* 0x000fe2000e761270 */
[----:B------:R-:W-:Y:S01]  /*40e0*/  VIADD R12, R2, 0x13 ;  /* 0x00000013020c7836 */ /* 0x000fe20000000000 */
[----:B------:R-:W-:Y:S01]  /*40f0*/  ISETP.LT.AND P4, PT, R132, UR6, !P4 ;  /* 0x0000000684007c0c */ /* 0x000fe2000e781270 */
[C---:B------:R-:W-:Y:S01]  /*4100*/  VIADD R15, R3.reuse, UR10 ;  /* 0x0000000a030f7c36 */ /* 0x040fe20008000000 */
[----:B------:R-:W-:Y:S01]  /*4110*/  F2FP.F16.F32.PACK_AB R34, R98, R34 ;  /* 0x000000226222723e */ /* 0x000fe200000000ff */
[----:B------:R-:W-:Y:S01]  /*4120*/  VIADD R14, R2, 0x11 ;  /* 0x00000011020e7836 */ /* 0x000fe20000000000 */
[----:B------:R-:W-:Y:S01]  /*4130*/  ISETP.GE.AND P2, PT, R12, UR7, PT ;  /* 0x000000070c007c0c */ /* 0x000fe2000bf46270 */
[----:B0-----:R-:W-:Y:S01]  /*4140*/  IMAD.WIDE R6, R3, 0x2, R68 ;  /* 0x0000000203067825 */ /* 0x001fe200078e0244 */
[----:B--2---:R-:W-:-:S02]  /*4150*/  PRMT R18, R82, 0x7632, R18 ;  /* 0x0000763252127816 */ /* 0x004fc40000000012 */
[----:B------:R-:W-:Y:S01]  /*4160*/  ISETP.GE.AND P0, PT, R14, UR7, PT ;  /* 0x000000070e007c0c */ /* 0x000fe2000bf06270 */
[----:B------:R-:W-:Y:S01]  /*4170*/  IMAD.WIDE R8, R3, 0x2, R4 ;  /* 0x0000000203087825 */ /* 0x000fe200078e0204 */
[----:B------:R-:W-:Y:S01]  /*4180*/  F2FP.F16.F32.PACK_AB R35, R99, R35 ;  /* 0x000000236323723e */ /* 0x000fe200000000ff */
[----:B------:R0:W-:Y:S01]  /*4190*/  @P3 STG.E.U16 desc[UR22][R6.64], R17 ;  /* 0x0000001106003986 */ /* 0x0001e2000c101516 */
[----:B------:R-:W-:Y:S01]  /*41a0*/  F2FP.F16.F32.PACK_AB R36, R100, R36 ;  /* 0x000000246424723e */ /* 0x000fe200000000ff */
[----:B---3--:R-:W-:Y:S01]  /*41b0*/  IMAD.WIDE R10, R15, 0x2, R68 ;  /* 0x000000020f0a7825 */ /* 0x008fe200078e0244 */
[----:B------:R-:W-:Y:S01]  /*41c0*/  F2FP.F16.F32.PACK_AB R37, R101, R37 ;  /* 0x000000256525723e */ /* 0x000fe200000000ff */
[----:B------:R2:W-:Y:S01]  /*41d0*/  @P4 STG.E.U16 desc[UR22][R8.64], R18 ;  /* 0x0000001208004986 */ /* 0x0005e2000c101516 */
[----:B------:R-:W-:Y:S01]  /*41e0*/  F2FP.F16.F32.PACK_AB R38, R102, R38 ;  /* 0x000000266626723e */ /* 0x000fe200000000ff */
[----:B------:R-:W-:Y:S01]  /*41f0*/  IMAD.WIDE R12, R15, 0x2, R4 ;  /* 0x000000020f0c7825 */ /* 0x000fe200078e0204 */
[----:B------:R-:W-:Y:S01]  /*4200*/  F2FP.F16.F32.PACK_AB R39, R103, R39 ;  /* 0x000000276727723e */ /* 0x000fe200000000ff */
[----:B------:R3:W-:Y:S01]  /*4210*/  @P6 STG.E.U16 desc[UR22][R10.64], R20 ;  /* 0x000000140a006986 */ /* 0x0007e2000c101516 */
[----:B------:R-:W-:Y:S01]  /*4220*/  ISETP.LT.AND P6, PT, R0, UR6, !P1 ;  /* 0x0000000600007c0c */ /* 0x000fe2000cfc1270 */
[----:B------:R-:W-:Y:S01]  /*4230*/  VIADD R15, R15, UR10 ;  /* 0x0000000a0f0f7c36 */ /* 0x000fe20008000000 */
[----:B------:R-:W-:Y:S01]  /*4240*/  ISETP.LT.AND P1, PT, R132, UR6, !P1 ;  /* 0x0000000684007c0c */ /* 0x000fe2000cf21270 */
[----:B------:R4:W-:Y:S01]  /*4250*/  @P5 STG.E.U16 desc[UR22][R12.64], R84 ;  /* 0x000000540c005986 */ /* 0x0009e2000c101516 */
[----:B------:R-:W-:Y:S01]  /*4260*/  ISETP.LT.AND P5, PT, R0, UR6, !P0 ;  /* 0x0000000600007c0c */ /* 0x000fe2000c7a1270 */
[C---:B------:R-:W-:Y:S01]  /*4270*/  VIADD R3, R15.reuse, UR10 ;  /* 0x0000000a0f037c36 */ /* 0x040fe20008000000 */
[----:B------:R-:W-:Y:S01]  /*4280*/  ISETP.LT.AND P0, PT, R132, UR6, !P0 ;  /* 0x0000000684007c0c */ /* 0x000fe2000c701270 */
[----:B0-----:R-:W-:Y:S01]  /*4290*/  IMAD.WIDE R6, R15, 0x2, R68 ;  /* 0x000000020f067825 */ /* 0x001fe200078e0244 */
[----:B------:R-:W-:-:S02]  /*42a0*/  PRMT R17, R20, 0x7632, R17 ;  /* 0x0000763214117816 */ /* 0x000fc40000000011 */
[----:B--2---:R-:W-:Y:S01]  /*42b0*/  PRMT R18, R84, 0x7632, R18 ;  /* 0x0000763254127816 */ /* 0x004fe20000000012 */
[----:B------:R-:W-:Y:S01]  /*42c0*/  IMAD.WIDE R8, R15, 0x2, R4 ;  /* 0x000000020f087825 */ /* 0x000fe200078e0204 */
[----:B------:R-:W-:Y:S02]  /*42d0*/  PRMT R15, R22, 0x7632, R15 ;  /* 0x00007632160f7816 */ /* 0x000fe4000000000f */
[----:B------:R-:W-:Y:S01]  /*42e0*/  F2FP.F16.F32.PACK_AB R40, R104, R40 ;  /* 0x000000286828723e */ /* 0x000fe200000000ff */
[----:B---3--:R-:W-:Y:S01]  /*42f0*/  IMAD.WIDE R10, R3, 0x2, R68 ;  /* 0x00000002030a7825 */ /* 0x008fe200078e0244 */
[----:B------:R-:W-:Y:S01]  /*4300*/  F2FP.F16.F32.PACK_AB R41, R105, R41 ;  /* 0x000000296929723e */ /* 0x000fe200000000ff */
[----:B------:R0:W-:Y:S01]  /*4310*/  @P5 STG.E.U16 desc[UR22][R6.64], R17 ;  /* 0x0000001106005986 */ /* 0x0001e2000c101516 */
[----:B------:R-:W-:Y:S01]  /*4320*/  F2FP.F16.F32.PACK_AB R42, R106, R42 ;  /* 0x0000002a6a2a723e */ /* 0x000fe200000000ff */
[----:B----4-:R-:W-:Y:S01]  /*4330*/  VIADD R13, R3, UR10 ;  /* 0x0000000a030d7c36 */ /* 0x010fe20008000000 */
[----:B------:R-:W-:Y:S01]  /*4340*/  F2FP.F16.F32.PACK_AB R43, R107, R43 ;  /* 0x0000002b6b2b723e */ /* 0x000fe200000000ff */
[----:B------:R2:W-:Y:S01]  /*4350*/  @P0 STG.E.U16 desc[UR22][R8.64], R18 ;  /* 0x0000001208000986 */ /* 0x0005e2000c101516 */
[----:B------:R-:W-:Y:S01]  /*4360*/  VIADD R14, R2, 0x14 ;  /* 0x00000014020e7836 */ /* 0x000fe20000000000 */
[----:B------:R-:W-:Y:S01]  /*4370*/  F2FP.F16.F32.PACK_AB R44, R108, R44 ;  /* 0x0000002c6c2c723e */ /* 0x000fe200000000ff */
[----:B------:R-:W-:Y:S01]  /*4380*/  VIADD R16, R2, 0x15 ;  /* 0x0000001502107836 */ /* 0x000fe20000000000 */
[----:B------:R3:W-:Y:S01]  /*4390*/  @P6 STG.E.U16 desc[UR22][R10.64], R22 ;  /* 0x000000160a006986 */ /* 0x0007e2000c101516 */
[----:B------:R-:W-:Y:S01]  /*43a0*/  ISETP.LT.AND P6, PT, R0, UR6, !P2 ;  /* 0x0000000600007c0c */ /* 0x000fe2000d7c1270 */
[----:B------:R-:W-:Y:S01]  /*43b0*/  VIADD R12, R2, 0x18 ;  /* 0x00000018020c7836 */ /* 0x000fe20000000000 */
[----:B------:R-:W-:Y:S01]  /*43c0*/  ISETP.LT.AND P2, PT, R132, UR6, !P2 ;  /* 0x0000000684007c0c */ /* 0x000fe2000d741270 */
[----:B0-----:R-:W-:Y:S01]  /*43d0*/  IMAD.WIDE R6, R3, 0x2, R4 ;  /* 0x0000000203067825 */ /* 0x001fe200078e0204 */
[----:B------:R-:W-:-:S02]  /*43e0*/  PRMT R3, R23, 0x7632, R3 ;  /* 0x0000763217037816 */ /* 0x000fc40000000003 */
[----:B------:R-:W-:Y:S01]  /*43f0*/  ISETP.GE.AND P3, PT, R14, UR7, PT ;  /* 0x000000070e007c0c */ /* 0x000fe2000bf66270 */
[C---:B--2---:R-:W-:Y:S01]  /*4400*/  IMAD.WIDE R8, R13.reuse, 0x2, R68 ;  /* 0x000000020d087825 */ /* 0x044fe200078e0244 */
[----:B------:R0:W-:Y:S01]  /*4410*/  @P1 STG.E.U16 desc[UR22][R6.64], R15 ;  /* 0x0000000f06001986 */ /* 0x0001e2000c101516 */
[----:B------:R-:W-:Y:S02]  /*4420*/  ISETP.GE.AND P4, PT, R16, UR7, PT ;  /* 0x0000000710007c0c */ /* 0x000fe4000bf86270 */
[C---:B---3--:R-:W-:Y:S01]  /*4430*/  IMAD.WIDE R10, R13.reuse, 0x2, R4 ;  /* 0x000000020d0a7825 */ /* 0x048fe200078e0204 */
[----:B------:R-:W-:Y:S01]  /*4440*/  ISETP.GE.AND P1, PT, R12, UR7, PT ;  /* 0x000000070c007c0c */ /* 0x000fe2000bf26270 */
[----:B------:R-:W-:Y:S01]  /*4450*/  @P6 STG.E.U16 desc[UR22][R8.64], R23 ;  /* 0x0000001708006986 */ /* 0x000fe2000c101516 */
[----:B------:R-:W-:Y:S01]  /*4460*/  ISETP.LT.AND P6, PT, R0, UR6, !P4 ;  /* 0x0000000600007c0c */ /* 0x000fe2000e7c1270 */
[----:B------:R-:W-:Y:S01]  /*4470*/  VIADD R14, R2, 0x16 ;  /* 0x00000016020e7836 */ /* 0x000fe20000000000 */
[----:B------:R-:W-:Y:S01]  /*4480*/  ISETP.LT.AND P4, PT, R132, UR6, !P4 ;  /* 0x0000000684007c0c */ /* 0x000fe2000e781270 */
[----:B------:R2:W-:Y:S01]  /*4490*/  @P2 STG.E.U16 desc[UR22][R10.64], R3 ;  /* 0x000000030a002986 */ /* 0x0005e2000c101516 */
[----:B------:R-:W-:Y:S01]  /*44a0*/  ISETP.LT.AND P2, PT, R0, UR6, !P3 ;  /* 0x0000000600007c0c */ /* 0x000fe2000df41270 */
[----:B------:R-:W-:Y:S01]  /*44b0*/  VIADD R13, R13, UR10 ;  /* 0x0000000a0d0d7c36 */ /* 0x000fe20008000000 */
[----:B------:R-:W-:Y:S01]  /*44c0*/  ISETP.LT.AND P3, PT, R132, UR6, !P3 ;  /* 0x0000000684007c0c */ /* 0x000fe2000df61270 */
[----:B------:R-:W-:Y:S01]  /*44d0*/  VIADD R16, R2, 0x1a ;  /* 0x0000001a02107836 */ /* 0x000fe20000000000 */
[----:B------:R-:W-:Y:S01]  /*44e0*/  ISETP.GE.AND P5, PT, R14, UR7, PT ;  /* 0x000000070e007c0c */ /* 0x000fe2000bfa6270 */
[----:B------:R-:W-:Y:S01]  /*44f0*/  VIADD R14, R2, 0x17 ;  /* 0x00000017020e7836 */ /* 0x000fe20000000000 */
[----:B0-----:R-:W-:Y:S01]  /*4500*/  PRMT R15, R24, 0x7632, R15 ;  /* 0x00007632180f7816 */ /* 0x001fe2000000000f */
[----:B------:R-:W-:Y:S01]  /*4510*/  IMAD.WIDE R6, R13, 0x2, R68 ;  /* 0x000000020d067825 */ /* 0x000fe200078e0244 */
[----:B------:R-:W-:-:S02]  /*4520*/  PRMT R17, R25, 0x7632, R17 ;  /* 0x0000763219117816 */ /* 0x000fc40000000011 */
[----:B------:R-:W-:Y:S01]  /*4530*/  ISETP.GE.AND P0, PT, R14, UR7, PT ;  /* 0x000000070e007c0c */ /* 0x000fe2000bf06270 */
[C---:B--2---:R-:W-:Y:S01]  /*4540*/  VIADD R3, R13.reuse, UR10 ;  /* 0x0000000a0d037c36 */ /* 0x044fe20008000000 */
[----:B------:R-:W-:Y:S01]  /*4550*/  PRMT R18, R30, 0x7632, R18 ;  /* 0x000076321e127816 */ /* 0x000fe20000000012 */
[----:B------:R-:W-:Y:S01]  /*4560*/  IMAD.WIDE R8, R13, 0x2, R4 ;  /* 0x000000020d087825 */ /* 0x000fe200078e0204 */
[----:B------:R0:W-:Y:S01]  /*4570*/  @P2 STG.E.U16 desc[UR22][R6.64], R24 ;  /* 0x0000001806002986 */ /* 0x0001e2000c101516 */
[----:B------:R-:W-:Y:S02]  /*4580*/  F2FP.F16.F32.PACK_AB R45, R109, R45 ;  /* 0x0000002d6d2d723e */ /* 0x000fe400000000ff */
[C---:B------:R-:W-:Y:S01]  /*4590*/  IMAD.WIDE R10, R3.reuse, 0x2, R68 ;  /* 0x00000002030a7825 */ /* 0x040fe200078e0244 */
[----:B------:R2:W-:Y:S01]  /*45a0*/  @P3 STG.E.U16 desc[UR22][R8.64], R15 ;  /* 0x0000000f08003986 */ /* 0x0005e2000c101516 */
[----:B------:R-:W-:Y:S02]  /*45b0*/  ISETP.LT.AND P3, PT, R0, UR6, !P5 ;  /* 0x0000000600007c0c */ /* 0x000fe4000ef61270 */
[----:B------:R-:W-:Y:S01]  /*45c0*/  IMAD.WIDE R12, R3, 0x2, R4 ;  /* 0x00000002030c7825 */ /* 0x000fe200078e0204 */
[----:B------:R3:W-:Y:S01]  /*45d0*/  @P6 STG.E.U16 desc[UR22][R10.64], R25 ;  /* 0x000000190a006986 */ /* 0x0007e2000c101516 */
[----:B------:R-:W-:-:S02]  /*45e0*/  ISETP.LT.AND P5, PT, R132, UR6, !P5 ;  /* 0x0000000684007c0c */ /* 0x000fc4000efa1270 */
[----:B------:R-:W-:Y:S01]  /*45f0*/  VIADD R3, R3, UR10 ;  /* 0x0000000a03037c36 */ /* 0x000fe20008000000 */
[----:B------:R-:W-:Y:S01]  /*4600*/  ISETP.LT.AND P6, PT, R0, UR6, !P0 ;  /* 0x0000000600007c0c */ /* 0x000fe2000c7c1270 */
[----:B------:R4:W-:Y:S01]  /*4610*/  @P4 STG.E.U16 desc[UR22][R12.64], R17 ;  /* 0x000000110c004986 */ /* 0x0009e2000c101516 */
[----:B------:R-:W-:Y:S01]  /*4620*/  ISETP.LT.AND P0, PT, R132, UR6, !P0 ;  /* 0x0000000684007c0c */ /* 0x000fe2000c701270 */
[----:B0-----:R-:W-:Y:S01]  /*4630*/  IMAD.WIDE R6, R3, 0x2, R68 ;  /* 0x0000000203067825 */ /* 0x001fe200078e0244 */
[----:B------:R-:W-:Y:S02]  /*4640*/  ISETP.GE.AND P4, PT, R16, UR7, PT ;  /* 0x0000000710007c0c */ /* 0x000fe4000bf86270 */
[----:B------:R-:W-:Y:S01]  /*4650*/  PRMT R16, R27, 0x7632, R16 ;  /* 0x000076321b107816 */ /* 0x000fe20000000010 */
[C---:B--2---:R-:W-:Y:S01]  /*4660*/  VIADD R15, R3.reuse, UR10 ;  /* 0x0000000a030f7c36 */ /* 0x044fe20008000000 */
[----:B------:R0:W-:Y:S01]  /*4670*/  @P3 STG.E.U16 desc[UR22][R6.64], R26 ;  /* 0x0000001a06003986 */ /* 0x0001e2000c101516 */
[----:B------:R-:W-:Y:S01]  /*4680*/  IMAD.WIDE R8, R3, 0x2, R4 ;  /* 0x0000000203087825 */ /* 0x000fe200078e0204 */
[----:B------:R-:W-:-:S02]  /*4690*/  F2FP.F16.F32.PACK_AB R46, R110, R46 ;  /* 0x0000002e6e2e723e */ /* 0x000fc400000000ff */
[----:B------:R-:W-:Y:S01]  /*46a0*/  F2FP.F16.F32.PACK_AB R47, R111, R47 ;  /* 0x0000002f6f2f723e */ /* 0x000fe200000000ff */
[C---:B---3--:R-:W-:Y:S01]  /*46b0*/  IMAD.WIDE R10, R15.reuse, 0x2, R68 ;  /* 0x000000020f0a7825 */ /* 0x048fe200078e0244 */
[----:B----4-:R-:W-:Y:S02]  /*46c0*/  PRMT R17, R26, 0x7632, R17 ;  /* 0x000076321a117816 */ /* 0x010fe40000000011 */
[----:B------:R-:W-:Y:S01]  /*46d0*/  F2FP.F16.F32.PACK_AB R48, R112, R48 ;  /* 0x000000307030723e */ /* 0x000fe200000000ff */
[----:B------:R-:W-:Y:S01]  /*46e0*/  VIADD R3, R15, UR10 ;  /* 0x0000000a0f037c36 */ /* 0x000fe20008000000 */
[----:B------:R-:W-:Y:S01]  /*46f0*/  F2FP.F16.F32.PACK_AB R49, R113, R49 ;  /* 0x000000317131723e */ /* 0x000fe200000000ff */
[----:B------:R2:W-:Y:S01]  /*4700*/  @P5 STG.E.U16 desc[UR22][R8.64], R17 ;  /* 0x0000001108005986 */ /* 0x0005e2000c101516 */
[----:B------:R-:W-:Y:S01]  /*4710*/  VIADD R14, R2, 0x19 ;  /* 0x00000019020e7836 */ /* 0x000fe20000000000 */
[----:B------:R-:W-:Y:S01]  /*4720*/  F2FP.F16.F32.PACK_AB R50, R114, R50 ;  /* 0x000000327232723e */ /* 0x000fe200000000ff */
[----:B0-----:R-:W-:Y:S01]  /*4730*/  IMAD.WIDE R6, R15, 0x2, R4 ;  /* 0x000000020f067825 */ /* 0x001fe200078e0204 */
[----:B------:R0:W-:Y:S01]  /*4740*/  @P6 STG.E.U16 desc[UR22][R10.64], R27 ;  /* 0x0000001b0a006986 */ /* 0x0001e2000c101516 */
[----:B------:R-:W-:-:S02]  /*4750*/  ISETP.LT.AND P6, PT, R0, UR6, !P1 ;  /* 0x0000000600007c0c */ /* 0x000fc4000cfc1270 */
[----:B------:R-:W-:Y:S01]  /*4760*/  ISETP.LT.AND P1, PT, R132, UR6, !P1 ;  /* 0x0000000684007c0c */ /* 0x000fe2000cf21270 */
[----:B------:R3:W-:Y:S01]  /*4770*/  @P0 STG.E.U16 desc[UR22][R6.64], R16 ;  /* 0x0000001006000986 */ /* 0x0007e2000c101516 */
[----:B------:R-:W-:Y:S01]  /*4780*/  PRMT R15, R28, 0x7632, R15 ;  /* 0x000076321c0f7816 */ /* 0x000fe2000000000f */
[----:B------:R-:W-:Y:S01]  /*4790*/  VIADD R13, R2, 0x1c ;  /* 0x0000001c020d7836 */ /* 0x000fe20000000000 */
[----:B------:R-:W-:Y:S01]  /*47a0*/  ISETP.GE.AND P2, PT, R14, UR7, PT ;  /* 0x000000070e007c0c */ /* 0x000fe2000bf46270 */
[----:B--2---:R-:W-:Y:S01]  /*47b0*/  IMAD.WIDE R8, R3, 0x2, R68 ;  /* 0x0000000203087825 */ /* 0x004fe200078e0244 */
[----:B------:R-:W-:Y:S02]  /*47c0*/  PRMT R17, R29, 0x7632, R17 ;  /* 0x000076321d117816 */ /* 0x000fe40000000011 */
[----:B------:R-:W-:Y:S01]  /*47d0*/  ISETP.GE.AND P5, PT, R13, UR7, PT ;  /* 0x000000070d007c0c */ /* 0x000fe2000bfa6270 */
[----:B0-----:R-:W-:Y:S01]  /*47e0*/  IMAD.WIDE R10, R3, 0x2, R4 ;  /* 0x00000002030a7825 */ /* 0x001fe200078e0204 */
        /* <DEDUP_REMOVED lines=9> */
[----:B------:R-:W-:Y:S01]  /*4880*/  VIADD R14, R2, 0x1b ;  /* 0x0000001b020e7836 */ /* 0x000fe20000000000 */
[----:B------:R-:W-:Y:S01]  /*4890*/  F2FP.F16.F32.PACK_AB R52, R116, R52 ;  /* 0x000000347434723e */ /* 0x000fe200000000ff */
[----:B---3--:R-:W-:Y:S01]  /*48a0*/  IMAD.WIDE R6, R3, 0x2, R68 ;  /* 0x0000000203067825 */ /* 0x008fe200078e0244 */
[----:B------:R-:W-:-:S02]  /*48b0*/  ISETP.GE.AND P0, PT, R12, UR7, PT ;  /* 0x000000070c007c0c */ /* 0x000fc4000bf06270 */
[----:B------:R-:W-:Y:S01]  /*48c0*/  ISETP.GE.AND P3, PT, R14, UR7, PT ;  /* 0x000000070e007c0c */ /* 0x000fe2000bf66270 */
[----:B0-----:R-:W-:Y:S01]  /*48d0*/  IMAD.WIDE R8, R3, 0x2, R4 ;  /* 0x0000000203087825 */ /* 0x001fe200078e0204 */
[----:B------:R-:W-:Y:S02]  /*48e0*/  F2FP.F16.F32.PACK_AB R53, R117, R53 ;  /* 0x000000357535723e */ /* 0x000fe400000000ff */
[----:B------:R-:W-:Y:S01]  /*48f0*/  F2FP.F16.F32.PACK_AB R54, R118, R54 ;  /* 0x000000367636723e */ /* 0x000fe200000000ff */
[----:B--2---:R-:W-:Y:S01]  /*4900*/  VIADD R15, R3, UR10 ;  /* 0x0000000a030f7c36 */ /* 0x004fe20008000000 */
[----:B------:R-:W-:Y:S01]  /*4910*/  @P1 STG.E.U16 desc[UR22][R6.64], R29 ;  /* 0x0000001d06001986 */ /* 0x000fe2000c101516 */
[----:B------:R-:W-:Y:S01]  /*4920*/  VIADD R14, R2, 0x1e ;  /* 0x0000001e020e7836 */ /* 0x000fe20000000000 */
[----:B------:R-:W-:Y:S01]  /*4930*/  F2FP.F16.F32.PACK_AB R55, R119, R55 ;  /* 0x000000377737723e */ /* 0x000fe200000000ff */
[----:B------:R-:W-:Y:S01]  /*4940*/  IMAD.WIDE R10, R15, 0x2, R68 ;  /* 0x000000020f0a7825 */ /* 0x000fe200078e0244 */
[----:B------:R0:W-:Y:S01]  /*4950*/  @P2 STG.E.U16 desc[UR22][R8.64], R17 ;  /* 0x0000001108002986 */ /* 0x0001e2000c101516 */
[----:B------:R-:W-:-:S02]  /*4960*/  F2FP.F16.F32.PACK_AB R56, R120, R56 ;  /* 0x000000387838723e */ /* 0x000fc400000000ff */
[C---:B------:R-:W-:Y:S01]  /*4970*/  IMAD.WIDE R12, R15.reuse, 0x2, R4 ;  /* 0x000000020f0c7825 */ /* 0x040fe200078e0204 */
[----:B------:R2:W-:Y:S01]  /*4980*/  @P6 STG.E.U16 desc[UR22][R10.64], R30 ;  /* 0x0000001e0a006986 */ /* 0x0005e2000c101516 */
[C---:B------:R-:W-:Y:S02]  /*4990*/  ISETP.LT.AND P6, PT, R0.reuse, UR6, !P5 ;  /* 0x0000000600007c0c */ /* 0x040fe4000efc1270 */
[----:B------:R-:W-:Y:S01]  /*49a0*/  VIADD R15, R15, UR10 ;  /* 0x0000000a0f0f7c36 */ /* 0x000fe20008000000 */
[----:B------:R3:W-:Y:S01]  /*49b0*/  @P4 STG.E.U16 desc[UR22][R12.64], R18 ;  /* 0x000000120c004986 */ /* 0x0007e2000c101516 */
[----:B------:R-:W-:Y:S01]  /*49c0*/  ISETP.LT.AND P4, PT, R0, UR6, !P3 ;  /* 0x0000000600007c0c */ /* 0x000fe2000df81270 */
[----:B------:R-:W-:Y:S01]  /*49d0*/  VIADD R16, R2, 0x1f ;  /* 0x0000001f02107836 */ /* 0x000fe20000000000 */
[C---:B------:R-:W-:Y:S01]  /*49e0*/  ISETP.LT.AND P3, PT, R132.reuse, UR6, !P3 ;  /* 0x0000000684007c0c */ /* 0x040fe2000df61270 */
[----:B------:R-:W-:Y:S01]  /*49f0*/  VIADD R3, R15, UR10 ;  /* 0x0000000a0f037c36 */ /* 0x000fe20008000000 */
[----:B0-----:R-:W-:Y:S01]  /*4a00*/  PRMT R17, R31, 0x7632, R17 ;  /* 0x000076321f117816 */ /* 0x001fe20000000011 */
[----:B------:R-:W-:Y:S01]  /*4a10*/  IMAD.WIDE R6, R15, 0x2, R68 ;  /* 0x000000020f067825 */ /* 0x000fe200078e0244 */
[----:B------:R-:W-:-:S02]  /*4a20*/  ISETP.LT.AND P5, PT, R132, UR6, !P5 ;  /* 0x0000000684007c0c */ /* 0x000fc4000efa1270 */
[----:B------:R-:W-:Y:S01]  /*4a30*/  ISETP.GE.AND P1, PT, R14, UR7, PT ;  /* 0x000000070e007c0c */ /* 0x000fe2000bf26270 */
[----:B------:R-:W-:Y:S01]  /*4a40*/  IMAD.WIDE R8, R15, 0x2, R4 ;  /* 0x000000020f087825 */ /* 0x000fe200078e0204 */
[----:B------:R-:W-:Y:S02]  /*4a50*/  PRMT R15, R32, 0x7632, R15 ;  /* 0x00007632200f7816 */ /* 0x000fe4000000000f */
[----:B------:R-:W-:Y:S01]  /*4a60*/  ISETP.GE.AND P2, PT, R16, UR7, PT ;  /* 0x0000000710007c0c */ /* 0x000fe2000bf46270 */
[C---:B--2---:R-:W-:Y:S01]  /*4a70*/  IMAD.WIDE R10, R3.reuse, 0x2, R68 ;  /* 0x00000002030a7825 */ /* 0x044fe200078e0244 */
[----:B------:R0:W-:Y:S01]  /*4a80*/  @P4 STG.E.U16 desc[UR22][R6.64], R31 ;  /* 0x0000001f06004986 */ /* 0x0001e2000c101516 */
[----:B---3--:R-:W-:Y:S02]  /*4a90*/  PRMT R18, R40, 0x7632, R18 ;  /* 0x0000763228127816 */ /* 0x008fe40000000012 */
[----:B------:R-:W-:Y:S01]  /*4aa0*/  VIADD R13, R3, UR10 ;  /* 0x0000000a030d7c36 */ /* 0x000fe20008000000 */
[----:B------:R2:W-:Y:S01]  /*4ab0*/  @P3 STG.E.U16 desc[UR22][R8.64], R17 ;  /* 0x0000001108003986 */ /* 0x0005e2000c101516 */
[C---:B------:R-:W-:Y:S01]  /*4ac0*/  VIADD R14, R2.reuse, 0x20 ;  /* 0x00000020020e7836 */ /* 0x040fe20000000000 */
        /* <DEDUP_REMOVED lines=12> */
[----:B---3--:R-:W-:Y:S01]  /*4b90*/  IMAD.WIDE R10, R13, 0x2, R4 ;  /* 0x000000020d0a7825 */ /* 0x008fe200078e0204 */
[----:B------:R-:W-:Y:S01]  /*4ba0*/  PRMT R17, R35, 0x7632, R17 ;  /* 0x0000763223117816 */ /* 0x000fe20000000011 */
        /* <DEDUP_REMOVED lines=8> */
[----:B0-----:R-:W-:Y:S01]  /*4c30*/  IMAD.WIDE R6, R13, 0x2, R68 ;  /* 0x000000020d067825 */ /* 0x001fe200078e0244 */
[----:B------:R-:W-:-:S02]  /*4c40*/  PRMT R15, R34, 0x7632, R15 ;  /* 0x00007632220f7816 */ /* 0x000fc4000000000f */
[----:B------:R-:W-:Y:S01]  /*4c50*/  ISETP.GE.AND P3, PT, R14, UR7, PT ;  /* 0x000000070e007c0c */ /* 0x000fe2000bf66270 */
[----:B--2---:R-:W-:Y:S01]  /*4c60*/  IMAD.WIDE R8, R13, 0x2, R4 ;  /* 0x000000020d087825 */ /* 0x004fe200078e0204 */
[----:B------:R-:W-:Y:S02]  /*4c70*/  F2FP.F16.F32.PACK_AB R58, R122, R58 ;  /* 0x0000003a7a3a723e */ /* 0x000fe400000000ff */
[----:B------:R-:W-:Y:S01]  /*4c80*/  F2FP.F16.F32.PACK_AB R59, R123, R59 ;  /* 0x0000003b7b3b723e */ /* 0x000fe200000000ff */
[----:B---3--:R-:W-:Y:S01]  /*4c90*/  VIADD R3, R13, UR10 ;  /* 0x0000000a0d037c36 */ /* 0x008fe20008000000 */
[----:B------:R-:W-:Y:S01]  /*4ca0*/  F2FP.F16.F32.PACK_AB R60, R124, R60 ;  /* 0x0000003c7c3c723e */ /* 0x000fe200000000ff */
[----:B------:R-:W-:Y:S01]  /*4cb0*/  @P0 STG.E.U16 desc[UR22][R6.64], R34 ;  /* 0x0000002206000986 */ /* 0x000fe2000c101516 */
[----:B------:R-:W-:Y:S01]  /*4cc0*/  VIADD R14, R2, 0x23 ;  /* 0x00000023020e7836 */ /* 0x000fe20000000000 */
[----:B------:R-:W-:Y:S01]  /*4cd0*/  F2FP.F16.F32.PACK_AB R61, R125, R61 ;  /* 0x0000003d7d3d723e */ /* 0x000fe200000000ff */
[----:B------:R-:W-:Y:S01]  /*4ce0*/  IMAD.WIDE R10, R3, 0x2, R68 ;  /* 0x00000002030a7825 */ /* 0x000fe200078e0244 */
[----:B------:R0:W-:Y:S01]  /*4cf0*/  @P1 STG.E.U16 desc[UR22][R8.64], R15 ;  /* 0x0000000f08001986 */ /* 0x0001e2000c101516 */
[----:B------:R-:W-:-:S02]  /*4d00*/  ISETP.GE.AND P1, PT, R16, UR7, PT ;  /* 0x0000000710007c0c */ /* 0x000fc4000bf26270 */
[C---:B------:R-:W-:Y:S01]  /*4d10*/  IMAD.WIDE R12, R3.reuse, 0x2, R4 ;  /* 0x00000002030c7825 */ /* 0x040fe200078e0204 */
[----:B------:R-:W-:Y:S01]  /*4d20*/  @P6 STG.E.U16 desc[UR22][R10.64], R35 ;  /* 0x000000230a006986 */ /* 0x000fe2000c101516 */
[C---:B------:R-:W-:Y:S02]  /*4d30*/  ISETP.LT.AND P6, PT, R0.reuse, UR6, !P3 ;  /* 0x0000000600007c0c */ /* 0x040fe4000dfc1270 */
[----:B------:R-:W-:Y:S01]  /*4d40*/  VIADD R3, R3, UR10 ;  /* 0x0000000a03037c36 */ /* 0x000fe20008000000 */
[----:B------:R2:W-:Y:S01]  /*4d50*/  @P2 STG.E.U16 desc[UR22][R12.64], R17 ;  /* 0x000000110c002986 */ /* 0x0005e2000c101516 */
[----:B------:R-:W-:Y:S02]  /*4d60*/  ISETP.LT.AND P2, PT, R0, UR6, !P4 ;  /* 0x0000000600007c0c */ /* 0x000fe4000e741270 */
[C---:B------:R-:W-:Y:S01]  /*4d70*/  ISETP.LT.AND P4, PT, R132.reuse, UR6, !P4 ;  /* 0x0000000684007c0c */ /* 0x040fe2000e781270 */
[C---:B0-----:R-:W-:Y:S01]  /*4d80*/  VIADD R15, R3.reuse, UR10 ;  /* 0x0000000a030f7c36 */ /* 0x041fe20008000000 */
[----:B------:R-:W-:Y:S01]  /*4d90*/  ISETP.LT.AND P3, PT, R132, UR6, !P3 ;  /* 0x0000000684007c0c */ /* 0x000fe2000df61270 */
[----:B------:R-:W-:Y:S01]  /*4da0*/  IMAD.WIDE R6, R3, 0x2, R68 ;  /* 0x0000000203067825 */ /* 0x000fe200078e0244 */
[----:B------:R-:W-:-:S02]  /*4db0*/  PRMT R16, R37, 0x7632, R16 ;  /* 0x0000763225107816 */ /* 0x000fc40000000010 */
[----:B------:R-:W-:Y:S01]  /*4dc0*/  ISETP.GE.AND P0, PT, R14, UR7, PT ;  /* 0x000000070e007c0c */ /* 0x000fe2000bf06270 */
[----:B------:R-:W-:Y:S01]  /*4dd0*/  IMAD.WIDE R8, R3, 0x2, R4 ;  /* 0x0000000203087825 */ /* 0x000fe200078e0204 */
[----:B------:R-:W-:Y:S02]  /*4de0*/  F2FP.F16.F32.PACK_AB R62, R126, R62 ;  /* 0x0000003e7e3e723e */ /* 0x000fe400000000ff */
[----:B--2---:R-:W-:Y:S01]  /*4df0*/  PRMT R17, R36, 0x7632, R17 ;  /* 0x0000763224117816 */ /* 0x004fe20000000011 */
[----:B------:R-:W-:Y:S01]  /*4e00*/  IMAD.WIDE R10, R15, 0x2, R68 ;  /* 0x000000020f0a7825 */ /* 0x000fe200078e0244 */
[----:B------:R0:W-:Y:S01]  /*4e10*/  @P2 STG.E.U16 desc[UR22][R6.64], R36 ;  /* 0x0000002406002986 */ /* 0x0001e2000c101516 */
[----:B------:R-:W-:Y:S02]  /*4e20*/  F2FP.F16.F32.PACK_AB R63, R127, R63 ;  /* 0x0000003f7f3f723e */ /* 0x000fe400000000ff */
[C---:B------:R-:W-:Y:S01]  /*4e30*/  VIADD R3, R15.reuse, UR10 ;  /* 0x0000000a0f037c36 */ /* 0x040fe20008000000 */
        /* <DEDUP_REMOVED lines=12> */
[----:B------:R0:W-:Y:S01]  /*4f00*/  @P3 STG.E.U16 desc[UR22][R6.64], R16 ;  /* 0x0000001006003986 */ /* 0x0001e2000c101516 */
[----:B------:R-:W-:Y:S02]  /*4f10*/  PRMT R17, R39, 0x7632, R17 ;  /* 0x0000763227117816 */ /* 0x000fe40000000011 */
[C---:B---3--:R-:W-:Y:S01]  /*4f20*/  IMAD.WIDE R10, R3.reuse, 0x2, R4 ;  /* 0x00000002030a7825 */ /* 0x048fe200078e0204 */
[----:B------:R-:W-:Y:S01]  /*4f30*/  ISETP.GE.AND P3, PT, R12, UR7, PT ;  /* 0x000000070c007c0c */ /* 0x000fe2000bf66270 */
[----:B------:R2:W-:Y:S01]  /*4f40*/  @P6 STG.E.U16 desc[UR22][R8.64], R38 ;  /* 0x0000002608006986 */ /* 0x0005e2000c101516 */
[----:B------:R-:W-:Y:S01]  /*4f50*/  ISETP.LT.AND P6, PT, R0, UR6, !P1 ;  /* 0x0000000600007c0c */ /* 0x000fe2000cfc1270 */
[----:B------:R-:W-:Y:S01]  /*4f60*/  VIADD R3, R3, UR10 ;  /* 0x0000000a03037c36 */ /* 0x000fe20008000000 */
[----:B------:R-:W-:Y:S01]  /*4f70*/  ISETP.LT.AND P1, PT, R132, UR6, !P1 ;  /* 0x0000000684007c0c */ /* 0x000fe2000cf21270 */
[----:B------:R3:W-:Y:S01]  /*4f80*/  @P5 STG.E.U16 desc[UR22][R10.64], R15 ;  /* 0x0000000f0a005986 */ /* 0x0007e2000c101516 */
[----:B------:R-:W-:-:S02]  /*4f90*/  ISETP.LT.AND P5, PT, R0, UR6, !P0 ;  /* 0x0000000600007c0c */ /* 0x000fc4000c7a1270 */
[----:B------:R-:W-:Y:S01]  /*4fa0*/  ISETP.LT.AND P0, PT, R132, UR6, !P0 ;  /* 0x0000000684007c0c */ /* 0x000fe2000c701270 */
[----:B0-----:R-:W-:Y:S01]  /*4fb0*/  IMAD.WIDE R6, R3, 0x2, R68 ;  /* 0x0000000203067825 */ /* 0x001fe200078e0244 */
[----:B------:R-:W-:Y:S02]  /*4fc0*/  ISETP.GE.AND P2, PT, R14, UR7, PT ;  /* 0x000000070e007c0c */ /* 0x000fe4000bf46270 */
[----:B------:R-:W-:Y:S01]  /*4fd0*/  F2FP.F16.F32.PACK_AB R65, R129, R65 ;  /* 0x000000418141723e */ /* 0x000fe200000000ff */
[----:B--2---:R-:W-:Y:S01]  /*4fe0*/  IMAD.WIDE R8, R3, 0x2, R4 ;  /* 0x0000000203087825 */ /* 0x004fe200078e0204 */
[----:B------:R-:W-:Y:S02]  /*4ff0*/  F2FP.F16.F32.PACK_AB R66, R130, R66 ;  /* 0x000000428242723e */ /* 0x000fe400000000ff */
[----:B------:R-:W-:Y:S01]  /*5000*/  F2FP.F16.F32.PACK_AB R67, R131, R67 ;  /* 0x000000438343723e */ /* 0x000fe200000000ff */
[----:B---3--:R-:W-:Y:S02]  /*5010*/  VIADD R15, R3, UR10 ;  /* 0x0000000a030f7c36 */ /* 0x008fe40008000000 */
[----:B------:R-:W-:Y:S01]  /*5020*/  @P5 STG.E.U16 desc[UR22][R6.64], R39 ;  /* 0x0000002706005986 */ /* 0x000fe2000c101516 */
[----:B------:R-:W-:-:S02]  /*5030*/  VIADD R14, R2, 0x28 ;  /* 0x00000028020e7836 */ /* 0x000fc40000000000 */
[C---:B------:R-:W-:Y:S01]  /*5040*/  IMAD.WIDE R10, R15.reuse, 0x2, R68 ;  /* 0x000000020f0a7825 */ /* 0x040fe200078e0244 */
[----:B------:R0:W-:Y:S02]  /*5050*/  @P0 STG.E.U16 desc[UR22][R8.64], R17 ;  /* 0x0000001108000986 */ /* 0x0001e4000c101516 */
[----:B------:R-:W-:Y:S01]  /*5060*/  ISETP.GE.AND P5, PT, R14, UR7, PT ;  /* 0x000000070e007c0c */ /* 0x000fe2000bfa6270 */
[C---:B------:R-:W-:Y:S01]  /*5070*/  IMAD.WIDE R12, R15.reuse, 0x2, R4 ;  /* 0x000000020f0c7825 */ /* 0x040fe200078e0204 */
[----:B------:R-:W-:Y:S01]  /*5080*/  @P6 STG.E.U16 desc[UR22][R10.64], R40 ;  /* 0x000000280a006986 */ /* 0x000fe2000c101516 */
        /* <DEDUP_REMOVED lines=13> */
[----:B--2---:R-:W-:Y:S01]  /*5160*/  PRMT R18, R50, 0x7632, R18 ;  /* 0x0000763232127816 */ /* 0x004fe20000000012 */
[C---:B------:R-:W-:Y:S01]  /*5170*/  IMAD.WIDE R10, R3.reuse, 0x2, R68 ;  /* 0x00000002030a7825 */ /* 0x040fe200078e0244 */
[----:B------:R0:W-:Y:S03]  /*5180*/  @P1 STG.E.U16 desc[UR22][R6.64], R41 ;  /* 0x0000002906001986 */ /* 0x0001e6000c101516 */
[----:B------:R-:W-:Y:S01]  /*5190*/  VIADD R13, R3, UR10 ;  /* 0x0000000a030d7c36 */ /* 0x000fe20008000000 */
[----:B------:R2:W-:Y:S01]  /*51a0*/  @P2 STG.E.U16 desc[UR22][R8.64], R17 ;  /* 0x0000001108002986 */ /* 0x0005e2000c101516 */
[----:B------:R-:W-:-:S02]  /*51b0*/  VIADD R14, R2, 0x2a ;  /* 0x0000002a020e7836 */ /* 0x000fc40000000000 */
[----:B------:R-:W-:Y:S01]  /*51c0*/  VIADD R12, R2, 0x2c ;  /* 0x0000002c020c7836 */ /* 0x000fe20000000000 */
[----:B------:R3:W-:Y:S01]  /*51d0*/  @P6 STG.E.U16 desc[UR22][R10.64], R42 ;  /* 0x0000002a0a006986 */ /* 0x0007e2000c101516 */
[----:B------:R-:W-:Y:S01]  /*51e0*/  ISETP.LT.AND P6, PT, R0, UR6, !P3 ;  /* 0x0000000600007c0c */ /* 0x000fe2000dfc1270 */
[----:B------:R-:W-:Y:S01]  /*51f0*/  VIADD R16, R2, 0x2e ;  /* 0x0000002e02107836 */ /* 0x000fe20000000000 */
[----:B------:R-:W-:Y:S01]  /*5200*/  ISETP.LT.AND P3, PT, R132, UR6, !P3 ;  /* 0x0000000684007c0c */ /* 0x000fe2000df61270 */
[----:B0-----:R-:W-:Y:S01]  /*5210*/  IMAD.WIDE R6, R3, 0x2, R4 ;  /* 0x0000000203067825 */ /* 0x001fe200078e0204 */
[----:B------:R-:W-:Y:S02]  /*5220*/  PRMT R3, R43, 0x7632, R3 ;  /* 0x000076322b037816 */ /* 0x000fe40000000003 */
[----:B------:R-:W-:Y:S01]  /*5230*/  ISETP.GE.AND P1, PT, R14, UR7, PT ;  /* 0x000000070e007c0c */ /* 0x000fe2000bf26270 */
[----:B--2---:R-:W-:Y:S01]  /*5240*/  IMAD.WIDE R8, R13, 0x2, R68 ;  /* 0x000000020d087825 */ /* 0x004fe200078e0244 */
[----:B------:R0:W-:Y:S01]  /*5250*/  @P4 STG.E.U16 desc[UR22][R6.64], R15 ;  /* 0x0000000f06004986 */ /* 0x0001e2000c101516 */
[----:B------:R-:W-:-:S02]  /*5260*/  ISETP.GE.AND P4, PT, R12, UR7, PT ;  /* 0x000000070c007c0c */ /* 0x000fc4000bf86270 */
        /* <DEDUP_REMOVED lines=13> */
[----:B--2---:R-:W-:-:S04]  /*5340*/  IMAD.WIDE R8, R13, 0x2, R4 ;  /* 0x000000020d087825 */ /* 0x004fc800078e0204 */
[----:B---3--:R-:W-:Y:S02]  /*5350*/  VIADD R3, R13, UR10 ;  /* 0x0000000a0d037c36 */ /* 0x008fe40008000000 */
[----:B------:R0:W-:Y:S01]  /*5360*/  @P3 STG.E.U16 desc[UR22][R6.64], R44 ;  /* 0x0000002c06003986 */ /* 0x0001e2000c101516 */
[----:B------:R-:W-:Y:S02]  /*5370*/  VIADD R14, R2, 0x2d ;  /* 0x0000002d020e7836 */ /* 0x000fe40000000000 */
[C---:B------:R-:W-:Y:S01]  /*5380*/  IMAD.WIDE R10, R3.reuse, 0x2, R68 ;  /* 0x00000002030a7825 */ /* 0x040fe200078e0244 */
[----:B------:R2:W-:Y:S01]  /*5390*/  @P5 STG.E.U16 desc[UR22][R8.64], R15 ;  /* 0x0000000f08005986 */ /* 0x0005e2000c101516 */
[----:B------:R-:W-:Y:S02]  /*53a0*/  ISETP.LT.AND P5, PT, R0, UR6, !P1 ;  /* 0x0000000600007c0c */ /* 0x000fe4000cfa1270 */
[----:B------:R-:W-:Y:S01]  /*53b0*/  IMAD.WIDE R12, R3, 0x2, R4 ;  /* 0x00000002030c7825 */ /* 0x000fe200078e0204 */
[----:B------:R-:W-:Y:S01]  /*53c0*/  @P6 STG.E.U16 desc[UR22][R10.64], R45 ;  /* 0x0000002d0a006986 */ /* 0x000fe2000c101516 */
        /* <DEDUP_REMOVED lines=11> */
[----:B------:R-:W-:-:S02]  /*5480*/  ISETP.GE.AND P3, PT, R14, UR7, PT ;  /* 0x000000070e007c0c */ /* 0x000fc4000bf66270 */
[----:B---3--:R-:W-:Y:S01]  /*5490*/  PRMT R17, R46, 0x7632, R17 ;  /* 0x000076322e117816 */ /* 0x008fe20000000011 */
[----:B------:R-:W-:-:S04]  /*54a0*/  IMAD.WIDE R10, R15, 0x2, R68 ;  /* 0x000000020f0a7825 */ /* 0x000fc800078e0244 */
[----:B------:R2:W-:Y:S01]  /*54b0*/  @P1 STG.E.U16 desc[UR22][R8.64], R17 ;  /* 0x0000001108001986 */ /* 0x0005e2000c101516 */
[C---:B------:R-:W-:Y:S02]  /*54c0*/  VIADD R3, R15.reuse, UR10 ;  /* 0x0000000a0f037c36 */ /* 0x040fe40008000000 */
[----:B0-----:R-:W-:Y:S01]  /*54d0*/  IMAD.WIDE R6, R15, 0x2, R4 ;  /* 0x000000020f067825 */ /* 0x001fe200078e0204 */
[----:B------:R0:W-:Y:S01]  /*54e0*/  @P6 STG.E.U16 desc[UR22][R10.64], R47 ;  /* 0x0000002f0a006986 */ /* 0x0001e2000c101516 */
[----:B------:R-:W-:Y:S02]  /*54f0*/  ISETP.LT.AND P6, PT, R0, UR6, !P4 ;  /* 0x0000000600007c0c */ /* 0x000fe4000e7c1270 */
[----:B------:R-:W-:Y:S01]  /*5500*/  ISETP.LT.AND P4, PT, R132, UR6, !P4 ;  /* 0x0000000684007c0c */ /* 0x000fe2000e781270 */
[----:B------:R3:W-:Y:S01]  /*5510*/  @P2 STG.E.U16 desc[UR22][R6.64], R16 ;  /* 0x0000001006002986 */ /* 0x0007e2000c101516 */
[----:B------:R-:W-:Y:S01]  /*5520*/  PRMT R15, R48, 0x7632, R15 ;  /* 0x00007632300f7816 */ /* 0x000fe2000000000f */
[----:B------:R-:W-:-:S02]  /*5530*/  VIADD R14, R2, 0x2f ;  /* 0x0000002f020e7836 */ /* 0x000fc40000000000 */
[----:B--2---:R-:W-:Y:S01]  /*5540*/  IMAD.WIDE R8, R3, 0x2, R68 ;  /* 0x0000000203087825 */ /* 0x004fe200078e0244 */
[----:B------:R-:W-:Y:S02]  /*5550*/  PRMT R17, R49, 0x7632, R17 ;  /* 0x0000763231117816 */ /* 0x000fe40000000011 */
[----:B------:R-:W-:Y:S01]  /*5560*/  ISETP.GE.AND P5, PT, R14, UR7, PT ;  /* 0x000000070e007c0c */ /* 0x000fe2000bfa6270 */
[C---:B0-----:R-:W-:Y:S02]  /*5570*/  IMAD.WIDE R10, R3.reuse, 0x2, R4 ;  /* 0x00000002030a7825 */ /* 0x041fe400078e0204 */
[----:B------:R0:W-:Y:S01]  /*5580*/  @P6 STG.E.U16 desc[UR22][R8.64], R48 ;  /* 0x0000003008006986 */ /* 0x0001e2000c101516 */
[----:B------:R-:W-:Y:S01]  /*5590*/  ISETP.LT.AND P6, PT, R0, UR6, !P0 ;  /* 0x0000000600007c0c */ /* 0x000fe2000c7c1270 */
[----:B------:R-:W-:Y:S01]  /*55a0*/  VIADD R3, R3, UR10 ;  /* 0x0000000a03037c36 */ /* 0x000fe20008000000 */
[----:B------:R-:W-:Y:S01]  /*55b0*/  ISETP.LT.AND P0, PT, R132, UR6, !P0 ;  /* 0x0000000684007c0c */ /* 0x000fe2000c701270 */
[----:B------:R2:W-:Y:S01]  /*55c0*/  @P4 STG.E.U16 desc[UR22][R10.64], R15 ;  /* 0x0000000f0a004986 */ /* 0x0005e2000c101516 */
[----:B------:R-:W-:Y:S01]  /*55d0*/  ISETP.LT.AND P4, PT, R0, UR6, !P3 ;  /* 0x0000000600007c0c */ /* 0x000fe2000df81270 */
[----:B---3--:R-:W-:Y:S01]  /*55e0*/  IMAD.WIDE R6, R3, 0x2, R68 ;  /* 0x0000000203067825 */ /* 0x008fe200078e0244 */
[----:B------:R-:W-:-:S03]  /*55f0*/  ISETP.LT.AND P3, PT, R132, UR6, !P3 ;  /* 0x0000000684007c0c */ /* 0x000fc6000df61270 */
[----:B------:R-:W-:Y:S02]  /*5600*/  VIADD R13, R2, 0x30 ;  /* 0x00000030020d7836 */ /* 0x000fe40000000000 */
[----:B0-----:R-:W-:-:S03]  /*5610*/  IMAD.WIDE R8, R3, 0x2, R4 ;  /* 0x0000000203087825 */ /* 0x001fc600078e0204 */
[----:B------:R-:W-:Y:S01]  /*5620*/  ISETP.GE.AND P1, PT, R13, UR7, PT ;  /* 0x000000070d007c0c */ /* 0x000fe2000bf26270 */
[C---:B------:R-:W-:Y:S02]  /*5630*/  VIADD R12, R2.reuse, 0x31 ;  /* 0x00000031020c7836 */ /* 0x040fe40000000000 */
[----:B--2---:R-:W-:Y:S01]  /*5640*/  VIADD R15, R3, UR10 ;  /* 0x0000000a030f7c36 */ /* 0x004fe20008000000 */
[----:B------:R-:W-:Y:S01]  /*5650*/  @P4 STG.E.U16 desc[UR22][R6.64], R49 ;  /* 0x0000003106004986 */ /* 0x000fe2000c101516 */
[----:B------:R-:W-:Y:S01]  /*5660*/  VIADD R14, R2, 0x32 ;  /* 0x00000032020e7836 */ /* 0x000fe20000000000 */
[----:B------:R-:W-:Y:S01]  /*5670*/  ISETP.GE.AND P2, PT, R12, UR7, PT ;  /* 0x000000070c007c0c */ /* 0x000fe2000bf46270 */
[C---:B------:R-:W-:Y:S01]  /*5680*/  IMAD.WIDE R10, R15.reuse, 0x2, R68 ;  /* 0x000000020f0a7825 */ /* 0x040fe200078e0244 */
[----:B------:R0:W-:Y:S01]  /*5690*/  @P3 STG.E.U16 desc[UR22][R8.64], R17 ;  /* 0x0000001108003986 */ /* 0x0001e2000c101516 */
[----:B------:R-:W-:Y:S02]  /*56a0*/  ISETP.LT.AND P3, PT, R0, UR6, !P5 ;  /* 0x0000000600007c0c */ /* 0x000fe4000ef61270 */
[----:B------:R-:W-:Y:S01]  /*56b0*/  ISETP.LT.AND P5, PT, R132, UR6, !P5 ;  /* 0x0000000684007c0c */ /* 0x000fe2000efa1270 */
[----:B------:R-:W-:Y:S01]  /*56c0*/  IMAD.WIDE R12, R15, 0x2, R4 ;  /* 0x000000020f0c7825 */ /* 0x000fe200078e0204 */
[----:B------:R2:W-:Y:S01]  /*56d0*/  @P6 STG.E.U16 desc[UR22][R10.64], R50 ;  /* 0x000000320a006986 */ /* 0x0005e2000c101516 */
[----:B------:R-:W-:-:S02]  /*56e0*/  ISETP.LT.AND P6, PT, R0, UR6, !P1 ;  /* 0x0000000600007c0c */ /* 0x000fc4000cfc1270 */
[----:B------:R-:W-:Y:S01]  /*56f0*/  VIADD R15, R15, UR10 ;  /* 0x0000000a0f0f7c36 */ /* 0x000fe20008000000 */
[----:B------:R3:W-:Y:S01]  /*5700*/  @P0 STG.E.U16 desc[UR22][R12.64], R18 ;  /* 0x000000120c000986 */ /* 0x0007e2000c101516 */
[----:B------:R-:W-:Y:S01]  /*5710*/  ISETP.LT.AND P1, PT, R132, UR6, !P1 ;  /* 0x0000000684007c0c */ /* 0x000fe2000cf21270 */
[----:B------:R-:W-:Y:S01]  /*5720*/  VIADD R16, R2, 0x33 ;  /* 0x0000003302107836 */ /* 0x000fe20000000000 */
[----:B0-----:R-:W-:Y:S01]  /*5730*/  PRMT R17, R51, 0x7632, R17 ;  /* 0x0000763233117816 */ /* 0x001fe20000000011 */
[C---:B------:R-:W-:Y:S01]  /*5740*/  IMAD.WIDE R6, R15.reuse, 0x2, R68 ;  /* 0x000000020f067825 */ /* 0x040fe200078e0244 */
[----:B------:R-:W-:Y:S02]  /*5750*/  ISETP.GE.AND P4, PT, R14, UR7, PT ;  /* 0x000000070e007c0c */ /* 0x000fe4000bf86270 */
[----:B------:R-:W-:Y:S01]  /*5760*/  ISETP.GE.AND P0, PT, R16, UR7, PT ;  /* 0x0000000710007c0c */ /* 0x000fe2000bf06270 */
[C---:B------:R-:W-:Y:S01]  /*5770*/  IMAD.WIDE R8, R15.reuse, 0x2, R4 ;  /* 0x000000020f087825 */ /* 0x040fe200078e0204 */
[----:B------:R0:W-:Y:S03]  /*5780*/  @P3 STG.E.U16 desc[UR22][R6.64], R51 ;  /* 0x0000003306003986 */ /* 0x0001e6000c101516 */
[----:B------:R-:W-:Y:S01]  /*5790*/  VIADD R3, R15, UR10 ;  /* 0x0000000a0f037c36 */ /* 0x000fe20008000000 */
[----:B------:R4:W-:Y:S01]  /*57a0*/  @P5 STG.E.U16 desc[UR22][R8.64], R17 ;  /* 0x0000001108005986 */ /* 0x0009e2000c101516 */
[----:B------:R-:W-:Y:S01]  /*57b0*/  ISETP.LT.AND P5, PT, R0, UR6, !P2 ;  /* 0x0000000600007c0c */ /* 0x000fe2000d7a1270 */
[----:B------:R-:W-:Y:S01]  /*57c0*/  VIADD R14, R2, 0x34 ;  /* 0x00000034020e7836 */ /* 0x000fe20000000000 */
[----:B------:R-:W-:Y:S01]  /*57d0*/  PRMT R15, R52, 0x7632, R15 ;  /* 0x00007632340f7816 */ /* 0x000fe2000000000f */
[----:B--2---:R-:W-:Y:S01]  /*57e0*/  IMAD.WIDE R10, R3, 0x2, R68 ;  /* 0x00000002030a7825 */ /* 0x004fe200078e0244 */
[----:B---3--:R-:W-:-:S02]  /*57f0*/  PRMT R18, R60, 0x7632, R18 ;  /* 0x000076323c127816 */ /* 0x008fc40000000012 */
[----:B------:R-:W-:Y:S01]  /*5800*/  ISETP.GE.AND P3, PT, R14, UR7, PT ;  /* 0x000000070e007c0c */ /* 0x000fe2000bf66270 */
[C---:B------:R-:W-:Y:S01]  /*5810*/  VIADD R13, R3.reuse, UR10 ;  /* 0x0000000a030d7c36 */ /* 0x040fe20008000000 */
[----:B------:R2:W-:Y:S01]  /*5820*/  @P6 STG.E.U16 desc[UR22][R10.64], R52 ;  /* 0x000000340a006986 */ /* 0x0005e2000c101516 */
[----:B------:R-:W-:Y:S01]  /*5830*/  ISETP.LT.AND P6, PT, R132, UR6, !P2 ;  /* 0x0000000684007c0c */ /* 0x000fe2000d7c1270 */
[----:B0-----:R-:W-:Y:S01]  /*5840*/  IMAD.WIDE R6, R3, 0x2, R4 ;  /* 0x0000000203067825 */ /* 0x001fe200078e0204 */
[----:B------:R-:W-:Y:S02]  /*5850*/  PRMT R3, R53, 0x7632, R3 ;  /* 0x0000763235037816 */ /* 0x000fe40000000003 */
[----:B----4-:R-:W-:Y:S01]  /*5860*/  PRMT R17, R55, 0x7632, R17 ;  /* 0x0000763237117816 */ /* 0x010fe20000000011 */
[C---:B------:R-:W-:Y:S01]  /*5870*/  IMAD.WIDE R8, R13.reuse, 0x2, R68 ;  /* 0x000000020d087825 */ /* 0x040fe200078e0244 */
[----:B------:R0:W-:Y:S03]  /*5880*/  @P1 STG.E.U16 desc[UR22][R6.64], R15 ;  /* 0x0000000f06001986 */ /* 0x0001e6000c101516 */
[----:B------:R-:W-:Y:S01]  /*5890*/  VIADD R14, R2, 0x35 ;  /* 0x00000035020e7836 */ /* 0x000fe20000000000 */
[----:B------:R3:W-:Y:S01]  /*58a0*/  @P5 STG.E.U16 desc[UR22][R8.64], R53 ;  /* 0x0000003508005986 */ /* 0x0007e2000c101516 */
[----:B--2---:R-:W-:Y:S01]  /*58b0*/  IMAD.WIDE R10, R13, 0x2, R4 ;  /* 0x000000020d0a7825 */ /* 0x004fe200078e0204 */
[----:B------:R-:W-:-:S02]  /*58c0*/  ISETP.LT.AND P5, PT, R0, UR6, !P4 ;  /* 0x0000000600007c0c */ /* 0x000fc4000e7a1270 */
[----:B------:R-:W-:Y:S01]  /*58d0*/  ISETP.LT.AND P4, PT, R132, UR6, !P4 ;  /* 0x0000000684007c0c */ /* 0x000fe2000e781270 */
[----:B------:R-:W-:Y:S01]  /*58e0*/  VIADD R13, R13, UR10 ;  /* 0x0000000a0d0d7c36 */ /* 0x000fe20008000000 */
[----:B------:R2:W-:Y:S01]  /*58f0*/  @P6 STG.E.U16 desc[UR22][R10.64], R3 ;  /* 0x000000030a006986 */ /* 0x0005e2000c101516 */
[----:B------:R-:W-:Y:S01]  /*5900*/  ISETP.LT.AND P6, PT, R0, UR6, !P0 ;  /* 0x0000000600007c0c */ /* 0x000fe2000c7c1270 */
[----:B------:R-:W-:Y:S01]  /*5910*/  VIADD R12, R2, 0x36 ;  /* 0x00000036020c7836 */ /* 0x000fe20000000000 */
[----:B0-----:R-:W-:Y:S01]  /*5920*/  PRMT R15, R54, 0x7632, R15 ;  /* 0x00007632360f7816 */ /* 0x001fe2000000000f */
[C---:B------:R-:W-:Y:S01]  /*5930*/  IMAD.WIDE R6, R13.reuse, 0x2, R68 ;  /* 0x000000020d067825 */ /* 0x040fe200078e0244 */
[----:B------:R-:W-:Y:S02]  /*5940*/  ISETP.LT.AND P0, PT, R132, UR6, !P0 ;  /* 0x0000000684007c0c */ /* 0x000fe4000c701270 */
[----:B------:R-:W-:Y:S01]  /*5950*/  ISETP.GE.AND P2, PT, R14, UR7, PT ;  /* 0x000000070e007c0c */ /* 0x000fe2000bf46270 */
[----:B---3--:R-:W-:Y:S01]  /*5960*/  IMAD.WIDE R8, R13, 0x2, R4 ;  /* 0x000000020d087825 */ /* 0x008fe200078e0204 */
[----:B------:R0:W-:Y:S01]  /*5970*/  @P5 STG.E.U16 desc[UR22][R6.64], R54 ;  /* 0x0000003606005986 */ /* 0x0001e2000c101516 */
[----:B------:R-:W-:-:S02]  /*5980*/  ISETP.GE.AND P1, PT, R12, UR7, PT ;  /* 0x000000070c007c0c */ /* 0x000fc4000bf26270 */
[----:B--2---:R-:W-:Y:S01]  /*5990*/  VIADD R3, R13, UR10 ;  /* 0x0000000a0d037c36 */ /* 0x004fe20008000000 */
[----:B------:R2:W-:Y:S01]  /*59a0*/  @P4 STG.E.U16 desc[UR22][R8.64], R15 ;  /* 0x0000000f08004986 */ /* 0x0005e2000c101516 */
[----:B------:R-:W-:Y:S01]  /*59b0*/  ISETP.LT.AND P4, PT, R0, UR6, !P3 ;  /* 0x0000000600007c0c */ /* 0x000fe2000df81270 */
[----:B------:R-:W-:Y:S01]  /*59c0*/  VIADD R16, R2, 0x38 ;  /* 0x0000003802107836 */ /* 0x000fe20000000000 */
[----:B------:R-:W-:Y:S01]  /*59d0*/  ISETP.LT.AND P3, PT, R132, UR6, !P3 ;  /* 0x0000000684007c0c */ /* 0x000fe2000df61270 */
[----:B------:R-:W-:-:S04]  /*59e0*/  IMAD.WIDE R10, R3, 0x2, R68 ;  /* 0x00000002030a7825 */ /* 0x000fc800078e0244 */
[C---:B------:R-:W-:Y:S01]  /*59f0*/  IMAD.WIDE R12, R3.reuse, 0x2, R4 ;  /* 0x00000002030c7825 */ /* 0x040fe200078e0204 */
[----:B------:R-:W-:Y:S01]  /*5a00*/  @P6 STG.E.U16 desc[UR22][R10.64], R55 ;  /* 0x000000370a006986 */ /* 0x000fe2000c101516 */
[----:B------:R-:W-:Y:S02]  /*5a10*/  ISETP.LT.AND P6, PT, R0, UR6, !P2 ;  /* 0x0000000600007c0c */ /* 0x000fe4000d7c1270 */
[----:B------:R-:W-:Y:S01]  /*5a20*/  VIADD R3, R3, UR10 ;  /* 0x0000000a03037c36 */ /* 0x000fe20008000000 */
[----:B------:R3:W-:Y:S01]  /*5a30*/  @P0 STG.E.U16 desc[UR22][R12.64], R17 ;  /* 0x000000110c000986 */ /* 0x0007e2000c101516 */
[----:B------:R-:W-:Y:S01]  /*5a40*/  ISETP.LT.AND P2, PT, R132, UR6, !P2 ;  /* 0x0000000684007c0c */ /* 0x000fe2000d741270 */
[----:B------:R-:W-:Y:S01]  /*5a50*/  VIADD R14, R2, 0x37 ;  /* 0x00000037020e7836 */ /* 0x000fe20000000000 */
[----:B------:R-:W-:Y:S01]  /*5a60*/  ISETP.GE.AND P0, PT, R16, UR7, PT ;  /* 0x0000000710007c0c */ /* 0x000fe2000bf06270 */
[----:B0-----:R-:W-:Y:S01]  /*5a70*/  IMAD.WIDE R6, R3, 0x2, R68 ;  /* 0x0000000203067825 */ /* 0x001fe200078e0244 */
[----:B------:R-:W-:-:S02]  /*5a80*/  PRMT R16, R57, 0x7632, R16 ;  /* 0x0000763239107816 */ /* 0x000fc40000000010 */
[----:B------:R-:W-:Y:S01]  /*5a90*/  ISETP.GE.AND P5, PT, R14, UR7, PT ;  /* 0x000000070e007c0c */ /* 0x000fe2000bfa6270 */
[C---:B--2---:R-:W-:Y:S01]  /*5aa0*/  VIADD R15, R3.reuse, UR10 ;  /* 0x0000000a030f7c36 */ /* 0x044fe20008000000 */
[----:B------:R0:W-:Y:S01]  /*5ab0*/  @P4 STG.E.U16 desc[UR22][R6.64], R56 ;  /* 0x0000003806004986 */ /* 0x0001e2000c101516 */
[----:B------:R-:W-:Y:S01]  /*5ac0*/  IMAD.WIDE R8, R3, 0x2, R4 ;  /* 0x0000000203087825 */ /* 0x000fe200078e0204 */
[----:B---3--:R-:W-:-:S03]  /*5ad0*/  PRMT R17, R56, 0x7632, R17 ;  /* 0x0000763238117816 */ /* 0x008fc60000000011 */
[C---:B------:R-:W-:Y:S02]  /*5ae0*/  IMAD.WIDE R10, R15.reuse, 0x2, R68 ;  /* 0x000000020f0a7825 */ /* 0x040fe400078e0244 */
[----:B------:R2:W-:Y:S01]  /*5af0*/  @P3 STG.E.U16 desc[UR22][R8.64], R17 ;  /* 0x0000001108003986 */ /* 0x0005e2000c101516 */
[----:B------:R-:W-:Y:S01]  /*5b00*/  ISETP.LT.AND P3, PT, R0, UR6, !P1 ;  /* 0x0000000600007c0c */ /* 0x000fe2000cf61270 */
[C---:B------:R-:W-:Y:S02]  /*5b10*/  VIADD R3, R15.reuse, UR10 ;  /* 0x0000000a0f037c36 */ /* 0x040fe40008000000 */
[----:B------:R3:W-:Y:S01]  /*5b20*/  @P6 STG.E.U16 desc[UR22][R10.64], R57 ;  /* 0x000000390a006986 */ /* 0x0007e2000c101516 */
[----:B------:R-:W-:Y:S01]  /*5b30*/  ISETP.LT.AND P6, PT, R132, UR6, !P1 ;  /* 0x0000000684007c0c */ /* 0x000fe2000cfc1270 */
[----:B0-----:R-:W-:Y:S01]  /*5b40*/  IMAD.WIDE R6, R15, 0x2, R4 ;  /* 0x000000020f067825 */ /* 0x001fe200078e0204 */
[----:B------:R-:W-:-:S03]  /*5b50*/  PRMT R15, R58, 0x7632, R15 ;  /* 0x000076323a0f7816 */ /* 0x000fc6000000000f */
[----:B------:R-:W-:Y:S01]  /*5b60*/  VIADD R14, R2, 0x39 ;  /* 0x00000039020e7836 */ /* 0x000fe20000000000 */
[----:B------:R0:W-:Y:S01]  /*5b70*/  @P2 STG.E.U16 desc[UR22][R6.64], R16 ;  /* 0x0000001006002986 */ /* 0x0001e2000c101516 */
[----:B--2---:R-:W-:Y:S01]  /*5b80*/  IMAD.WIDE R8, R3, 0x2, R68 ;  /* 0x0000000203087825 */ /* 0x004fe200078e0244 */
[----:B------:R-:W-:Y:S02]  /*5b90*/  PRMT R17, R59, 0x7632, R17 ;  /* 0x000076323b117816 */ /* 0x000fe40000000011 */
[----:B------:R-:W-:Y:S01]  /*5ba0*/  ISETP.GE.AND P4, PT, R14, UR7, PT ;  /* 0x000000070e007c0c */ /* 0x000fe2000bf86270 */
[C---:B---3--:R-:W-:Y:S01]  /*5bb0*/  IMAD.WIDE R10, R3.reuse, 0x2, R4 ;  /* 0x00000002030a7825 */ /* 0x048fe200078e0204 */
[----:B------:R2:W-:Y:S01]  /*5bc0*/  @P3 STG.E.U16 desc[UR22][R8.64], R58 ;  /* 0x0000003a08003986 */ /* 0x0005e2000c101516 */
[----:B------:R-:W-:Y:S02]  /*5bd0*/  ISETP.LT.AND P3, PT, R0, UR6, !P5 ;  /* 0x0000000600007c0c */ /* 0x000fe4000ef61270 */
[----:B------:R-:W-:Y:S01]  /*5be0*/  ISETP.LT.AND P5, PT, R132, UR6, !P5 ;  /* 0x0000000684007c0c */ /* 0x000fe2000efa1270 */
[----:B------:R3:W-:Y:S01]  /*5bf0*/  @P6 STG.E.U16 desc[UR22][R10.64], R15 ;  /* 0x0000000f0a006986 */ /* 0x0007e2000c101516 */
[----:B------:R-:W-:Y:S01]  /*5c00*/  ISETP.LT.AND P6, PT, R0, UR6, !P0 ;  /* 0x0000000600007c0c */ /* 0x000fe2000c7c1270 */
[----:B------:R-:W-:Y:S01]  /*5c10*/  VIADD R3, R3, UR10 ;  /* 0x0000000a03037c36 */ /* 0x000fe20008000000 */
[----:B------:R-:W-:Y:S01]  /*5c20*/  ISETP.LT.AND P0, PT, R132, UR6, !P0 ;  /* 0x0000000684007c0c */ /* 0x000fe2000c701270 */
[----:B------:R-:W-:-:S02]  /*5c30*/  VIADD R13, R2, 0x3a ;  /* 0x0000003a020d7836 */ /* 0x000fc40000000000 */
[----:B0-----:R-:W-:-:S03]  /*5c40*/  IMAD.WIDE R6, R3, 0x2, R68 ;  /* 0x0000000203067825 */ /* 0x001fc600078e0244 */
[----:B------:R-:W-:Y:S01]  /*5c50*/  ISETP.GE.AND P1, PT, R13, UR7, PT ;  /* 0x000000070d007c0c */ /* 0x000fe2000bf26270 */
[C---:B--2---:R-:W-:Y:S01]  /*5c60*/  IMAD.WIDE R8, R3.reuse, 0x2, R4 ;  /* 0x0000000203087825 */ /* 0x044fe200078e0204 */
[----:B------:R-:W-:Y:S03]  /*5c70*/  @P3 STG.E.U16 desc[UR22][R6.64], R59 ;  /* 0x0000003b06003986 */ /* 0x000fe6000c101516 */
[----:B---3--:R-:W-:Y:S01]  /*5c80*/  VIADD R15, R3, UR10 ;  /* 0x0000000a030f7c36 */ /* 0x008fe20008000000 */
[----:B------:R0:W-:Y:S01]  /*5c90*/  @P5 STG.E.U16 desc[UR22][R8.64], R17 ;  /* 0x0000001108005986 */ /* 0x0001e2000c101516 */
[----:B------:R-:W-:Y:S01]  /*5ca0*/  VIADD R12, R2, 0x3b ;  /* 0x0000003b020c7836 */ /* 0x000fe20000000000 */
[----:B------:R-:W-:Y:S01]  /*5cb0*/  ISETP.LT.AND P5, PT, R0, UR6, !P4 ;  /* 0x0000000600007c0c */ /* 0x000fe2000e7a1270 */
[----:B------:R-:W-:Y:S01]  /*5cc0*/  IMAD.WIDE R10, R15, 0x2, R68 ;  /* 0x000000020f0a7825 */ /* 0x000fe200078e0244 */
[----:B------:R-:W-:-:S02]  /*5cd0*/  ISETP.LT.AND P4, PT, R132, UR6, !P4 ;  /* 0x0000000684007c0c */ /* 0x000fc4000e781270 */
[----:B------:R-:W-:Y:S01]  /*5ce0*/  ISETP.GE.AND P2, PT, R12, UR7, PT ;  /* 0x000000070c007c0c */ /* 0x000fe2000bf46270 */
[C---:B------:R-:W-:Y:S01]  /*5cf0*/  IMAD.WIDE R12, R15.reuse, 0x2, R4 ;  /* 0x000000020f0c7825 */ /* 0x040fe200078e0204 */
[----:B------:R2:W-:Y:S01]  /*5d00*/  @P6 STG.E.U16 desc[UR22][R10.64], R60 ;  /* 0x0000003c0a006986 */ /* 0x0005e2000c101516 */
[----:B------:R-:W-:Y:S02]  /*5d10*/  ISETP.LT.AND P6, PT, R0, UR6, !P1 ;  /* 0x0000000600007c0c */ /* 0x000fe4000cfc1270 */
[----:B------:R-:W-:Y:S01]  /*5d20*/  VIADD R15, R15, UR10 ;  /* 0x0000000a0f0f7c36 */ /* 0x000fe20008000000 */
[----:B0-----:R-:W-:Y:S01]  /*5d30*/  PRMT R17, R61, 0x7632, R17 ;  /* 0x000076323d117816 */ /* 0x001fe20000000011 */
[----:B------:R-:W-:Y:S01]  /*5d40*/  VIADD R14, R2, 0x3c ;  /* 0x0000003c020e7836 */ /* 0x000fe20000000000 */
[----:B------:R0:W-:Y:S01]  /*5d50*/  @P0 STG.E.U16 desc[UR22][R12.64], R18 ;  /* 0x000000120c000986 */ /* 0x0001e2000c101516 */
[C---:B------:R-:W-:Y:S01]  /*5d60*/  VIADD R3, R15.reuse, UR10 ;  /* 0x0000000a0f037c36 */ /* 0x040fe20008000000 */
[----:B------:R-:W-:Y:S01]  /*5d70*/  ISETP.LT.AND P1, PT, R132, UR6, !P1 ;  /* 0x0000000684007c0c */ /* 0x000fe2000cf21270 */
[----:B------:R-:W-:Y:S01]  /*5d80*/  IMAD.WIDE R6, R15, 0x2, R68 ;  /* 0x000000020f067825 */ /* 0x000fe200078e0244 */
[----:B------:R-:W-:-:S03]  /*5d90*/  ISETP.GE.AND P3, PT, R14, UR7, PT ;  /* 0x000000070e007c0c */ /* 0x000fc6000bf66270 */
[----:B------:R-:W-:Y:S01]  /*5da0*/  IMAD.WIDE R8, R15, 0x2, R4 ;  /* 0x000000020f087825 */ /* 0x000fe200078e0204 */
[----:B------:R3:W-:Y:S03]  /*5db0*/  @P5 STG.E.U16 desc[UR22][R6.64], R61 ;  /* 0x0000003d06005986 */ /* 0x0007e6000c101516 */
[C---:B--2---:R-:W-:Y:S01]  /*5dc0*/  IMAD.WIDE R10, R3.reuse, 0x2, R68 ;  /* 0x00000002030a7825 */ /* 0x044fe200078e0244 */
[----:B------:R2:W-:Y:S01]  /*5dd0*/  @P4 STG.E.U16 desc[UR22][R8.64], R17 ;  /* 0x0000001108004986 */ /* 0x0005e2000c101516 */
[----:B------:R-:W-:Y:S02]  /*5de0*/  ISETP.LT.AND P4, PT, R0, UR6, !P2 ;  /* 0x0000000600007c0c */ /* 0x000fe4000d781270 */
[----:B------:R-:W-:Y:S01]  /*5df0*/  VIADD R14, R2, 0x3e ;  /* 0x0000003e020e7836 */ /* 0x000fe20000000000 */
[----:B------:R4:W-:Y:S01]  /*5e00*/  @P6 STG.E.U16 desc[UR22][R10.64], R62 ;  /* 0x0000003e0a006986 */ /* 0x0009e2000c101516 */
[----:B------:R-:W-:Y:S01]  /*5e10*/  ISETP.LT.AND P2, PT, R132, UR6, !P2 ;  /* 0x0000000684007c0c */ /* 0x000fe2000d741270 */
[----:B0-----:R-:W-:Y:S01]  /*5e20*/  VIADD R13, R3, UR10 ;  /* 0x0000000a030d7c36 */ /* 0x001fe20008000000 */
[----:B------:R-:W-:Y:S01]  /*5e30*/  ISETP.LT.AND P6, PT, R0, UR6, !P3 ;  /* 0x0000000600007c0c */ /* 0x000fe2000dfc1270 */
[----:B------:R-:W-:Y:S01]  /*5e40*/  VIADD R16, R2, 0x3d ;  /* 0x0000003d02107836 */ /* 0x000fe20000000000 */
[----:B------:R-:W-:Y:S01]  /*5e50*/  ISETP.GE.AND P5, PT, R14, UR7, PT ;  /* 0x000000070e007c0c */ /* 0x000fe2000bfa6270 */
[----:B------:R-:W-:Y:S01]  /*5e60*/  VIADD R12, R2, 0x3f ;  /* 0x0000003f020c7836 */ /* 0x000fe20000000000 */
[----:B------:R-:W-:Y:S01]  /*5e70*/  PRMT R14, R62, 0x7632, R14 ;  /* 0x000076323e0e7816 */ /* 0x000fe2000000000e */
[----:B------:R-:W-:Y:S01]  /*5e80*/  VIADD R15, R13, UR10 ;  /* 0x0000000a0d0f7c36 */ /* 0x000fe20008000000 */
[----:B------:R-:W-:Y:S01]  /*5e90*/  ISETP.GE.AND P0, PT, R16, UR7, PT ;  /* 0x0000000710007c0c */ /* 0x000fe2000bf06270 */
[----:B------:R-:W-:Y:S01]  /*5ea0*/  IMAD.WIDE R2, R3, 0x2, R4 ;  /* 0x0000000203027825 */ /* 0x000fe200078e0204 */
[----:B------:R-:W-:-:S02]  /*5eb0*/  PRMT R16, R63, 0x7632, R16 ;  /* 0x000076323f107816 */ /* 0x000fc40000000010 */
[----:B------:R-:W-:Y:S01]  /*5ec0*/  ISETP.LT.AND P3, PT, R132, UR6, !P3 ;  /* 0x0000000684007c0c */ /* 0x000fe2000df61270 */
[C---:B---3--:R-:W-:Y:S01]  /*5ed0*/  IMAD.WIDE R6, R13.reuse, 0x2, R68 ;  /* 0x000000020d067825 */ /* 0x048fe200078e0244 */
[----:B------:R0:W-:Y:S01]  /*5ee0*/  @P1 STG.E.U16 desc[UR22][R2.64], R14 ;  /* 0x0000000e02001986 */ /* 0x0001e2000c101516 */
[----:B------:R-:W-:Y:S02]  /*5ef0*/  ISETP.GE.AND P1, PT, R12, UR7, PT ;  /* 0x000000070c007c0c */ /* 0x000fe4000bf26270 */
[----:B--2---:R-:W-:Y:S01]  /*5f00*/  IMAD.WIDE R8, R13, 0x2, R4 ;  /* 0x000000020d087825 */ /* 0x004fe200078e0204 */
[----:B------:R2:W-:Y:S01]  /*5f10*/  @P4 STG.E.U16 desc[UR22][R6.64], R63 ;  /* 0x0000003f06004986 */ /* 0x0005e2000c101516 */
[C---:B------:R-:W-:Y:S02]  /*5f20*/  ISETP.LT.AND P4, PT, R0.reuse, UR6, !P5 ;  /* 0x0000000600007c0c */ /* 0x040fe4000ef81270 */
[----:B----4-:R-:W-:Y:S01]  /*5f30*/  IMAD.WIDE R10, R15, 0x2, R68 ;  /* 0x000000020f0a7825 */ /* 0x010fe200078e0244 */
[----:B------:R3:W-:Y:S01]  /*5f40*/  @P2 STG.E.U16 desc[UR22][R8.64], R16 ;  /* 0x0000001008002986 */ /* 0x0007e2000c101516 */
[----:B------:R-:W-:-:S02]  /*5f50*/  ISETP.LT.AND P2, PT, R0, UR6, !P1 ;  /* 0x0000000600007c0c */ /* 0x000fc4000cf41270 */
[C---:B------:R-:W-:Y:S01]  /*5f60*/  VIADD R13, R15.reuse, UR10 ;  /* 0x0000000a0f0d7c36 */ /* 0x040fe20008000000 */
[----:B------:R4:W-:Y:S01]  /*5f70*/  @P6 STG.E.U16 desc[UR22][R10.64], R64 ;  /* 0x000000400a006986 */ /* 0x0009e2000c101516 */
[----:B------:R-:W-:Y:S01]  /*5f80*/  ISETP.LT.AND P6, PT, R0, UR6, !P0 ;  /* 0x0000000600007c0c */ /* 0x000fe2000c7c1270 */
[----:B0-----:R-:W-:Y:S01]  /*5f90*/  IMAD.WIDE R2, R15, 0x2, R4 ;  /* 0x000000020f027825 */ /* 0x001fe200078e0204 */
[C---:B------:R-:W-:Y:S02]  /*5fa0*/  ISETP.LT.AND P0, PT, R132.reuse, UR6, !P0 ;  /* 0x0000000684007c0c */ /* 0x040fe4000c701270 */
[----:B------:R-:W-:Y:S01]  /*5fb0*/  ISETP.LT.AND P5, PT, R132, UR6, !P5 ;  /* 0x0000000684007c0c */ /* 0x000fe2000efa1270 */
[C---:B------:R-:W-:Y:S01]  /*5fc0*/  VIADD R17, R13.reuse, UR10 ;  /* 0x0000000a0d117c36 */ /* 0x040fe20008000000 */
[----:B------:R-:W-:Y:S01]  /*5fd0*/  PRMT R0, R64, 0x7632, R0 ;  /* 0x0000763240007816 */ /* 0x000fe20000000000 */
[----:B--2---:R-:W-:Y:S01]  /*5fe0*/  IMAD.WIDE R6, R13, 0x2, R68 ;  /* 0x000000020d067825 */ /* 0x004fe200078e0244 */
[----:B------:R-:W-:-:S02]  /*5ff0*/  ISETP.LT.AND P1, PT, R132, UR6, !P1 ;  /* 0x0000000684007c0c */ /* 0x000fc4000cf21270 */
[----:B------:R-:W-:Y:S01]  /*6000*/  PRMT R14, R67, 0x7632, R14 ;  /* 0x00007632430e7816 */ /* 0x000fe2000000000e */
[----:B------:R-:W-:Y:S01]  /*6010*/  VIADD R15, R17, UR10 ;  /* 0x0000000a110f7c36 */ /* 0x000fe20008000000 */
[----:B------:R0:W-:Y:S01]  /*6020*/  @P3 STG.E.U16 desc[UR22][R2.64], R0 ;  /* 0x0000000002003986 */ /* 0x0001e2000c101516 */
[----:B---3--:R-:W-:-:S03]  /*6030*/  IMAD.WIDE R8, R13, 0x2, R4 ;  /* 0x000000020d087825 */ /* 0x008fc600078e0204 */
[----:B------:R2:W-:Y:S01]  /*6040*/  @P6 STG.E.U16 desc[UR22][R6.64], R65 ;  /* 0x0000004106006986 */ /* 0x0005e2000c101516 */
[----:B----4-:R-:W-:-:S04]  /*6050*/  IMAD.WIDE R10, R17, 0x2, R68 ;  /* 0x00000002110a7825 */ /* 0x010fc800078e0244 */
[----:B------:R-:W-:Y:S01]  /*6060*/  IMAD.WIDE R12, R17, 0x2, R4 ;  /* 0x00000002110c7825 */ /* 0x000fe200078e0204 */
[----:B0-----:R-:W-:-:S03]  /*6070*/  PRMT R3, R65, 0x7632, R3 ;  /* 0x0000763241037816 */ /* 0x001fc60000000003 */
[----:B------:R-:W-:Y:S01]  /*6080*/  IMAD.WIDE R68, R15, 0x2, R68 ;  /* 0x000000020f447825 */ /* 0x000fe200078e0244 */
[----:B--2---:R-:W-:-:S03]  /*6090*/  PRMT R7, R66, 0x7632, R7 ;  /* 0x0000763242077816 */ /* 0x004fc60000000007 */
[----:B------:R-:W-:Y:S01]  /*60a0*/  IMAD.WIDE R4, R15, 0x2, R4 ;  /* 0x000000020f047825 */ /* 0x000fe200078e0204 */
[----:B------:R0:W-:Y:S04]  /*60b0*/  @P0 STG.E.U16 desc[UR22][R8.64], R3 ;  /* 0x0000000308000986 */ /* 0x0001e8000c101516 */
[----:B------:R0:W-:Y:S04]  /*60c0*/  @P4 STG.E.U16 desc[UR22][R10.64], R66 ;  /* 0x000000420a004986 */ /* 0x0001e8000c101516 */
[----:B------:R0:W-:Y:S04]  /*60d0*/  @P5 STG.E.U16 desc[UR22][R12.64], R7 ;  /* 0x000000070c005986 */ /* 0x0001e8000c101516 */
[----:B------:R0:W-:Y:S04]  /*60e0*/  @P2 STG.E.U16 desc[UR22][R68.64], R67 ;  /* 0x0000004344002986 */ /* 0x0001e8000c101516 */
[----:B------:R0:W-:Y:S01]  /*60f0*/  @P1 STG.E.U16 desc[UR22][R4.64], R14 ;  /* 0x0000000e04001986 */ /* 0x0001e2000c101516 */
[----:B-1----:R-:W-:Y:S06]  /*6100*/  BAR.SYNC.DEFER_BLOCKING 0x0 ;  /* 0x0000000000007b1d */ /* 0x002fec0000010000 */
[----:B------:R-:W-:Y:S05]  /*6110*/  BRA.U UP0, `(.L_x_13) ;  /* 0x0000000100a07547 */ /* 0x000fea000b800000 */
[----:B------:R-:W1:Y:S01]  /*6120*/  S2UR UR5, SR_CgaCtaId ;  /* 0x00000000000579c3 */ /* 0x000e620000008800 */
[----:B------:R-:W-:Y:S01]  /*6130*/  NOP ;  /* 0x0000000000007918 */ /* 0x000fe20000000000 */
[----:B------:R-:W-:Y:S01]  /*6140*/  UMOV UR4, 0x50 ;  /* 0x0000005000047882 */ /* 0x000fe20000000000 */
[----:B------:R-:W-:Y:S02]  /*6150*/  IMAD.U32 R0, RZ, RZ, UR8 ;  /* 0x00000008ff007e24 */ /* 0x000fe4000f8e00ff */
[----:B0-----:R-:W-:Y:S02]  /*6160*/  IMAD.MOV.U32 R3, RZ, RZ, 0xf ;  /* 0x0000000fff037424 */ /* 0x001fe400078e00ff */
[----:B------:R-:W-:Y:S01]  /*6170*/  IMAD.MOV.U32 R7, RZ, RZ, 0x1 ;  /* 0x00000001ff077424 */ /* 0x000fe200078e00ff */
[----:B------:R-:W-:-:S04]  /*6180*/  LOP3.LUT R0, R0, 0xffff, RZ, 0xc0, !PT ;  /* 0x0000ffff00007812 */ /* 0x000fc800078ec0ff */
[----:B------:R-:W-:-:S05]  /*6190*/  SHF.R.U32.HI R0, RZ, 0x5, R0 ;  /* 0x00000005ff007819 */ /* 0x000fca0000011600 */
[----:B------:R-:W-:Y:S01]  /*61a0*/  VIADD R2, R0, 0x10 ;  /* 0x0000001000027836 */ /* 0x000fe20000000000 */
[----:B------:R-:W-:Y:S01]  /*61b0*/  SHF.L.U32 R0, R3, R0, RZ ;  /* 0x0000000003007219 */ /* 0x000fe200000006ff */
[----:B-1----:R-:W-:-:S03]  /*61c0*/  ULEA UR6, UR5, UR4, 0x18 ;  /* 0x0000000405067291 */ /* 0x002fc6000f8ec0ff */
[----:B------:R-:W-:-:S04]  /*61d0*/  SHF.L.U32 R3, R7, R2, RZ ;  /* 0x0000000207037219 */ /* 0x000fc800000006ff */
[----:B------:R-:W-:Y:S02]  /*61e0*/  LOP3.LUT R0, R3, R0, RZ, 0xfc, !PT ;  /* 0x0000000003007212 */ /* 0x000fe400078efcff */
[----:B------:R-:W0:Y:S02]  /*61f0*/  LDS R5, [UR6] ;  /* 0x00000006ff057984 */ /* 0x000e240008000800 */
[C---:B------:R-:W-:Y:S02]  /*6200*/  LOP3.LUT R2, R0.reuse, 0xffff, RZ, 0xc0, !PT ;  /* 0x0000ffff00027812 */ /* 0x040fe400078ec0ff */
[----:B0-----:R-:W-:-:S04]  /*6210*/  LOP3.LUT R3, R0, 0xffff, R5, 0x80, !PT ;  /* 0x0000ffff00037812 */ /* 0x001fc800078e8005 */
[----:B------:R-:W-:-:S13]  /*6220*/  ISETP.NE.AND P0, PT, R3, R2, PT ;  /* 0x000000020300720c */ /* 0x000fda0003f05270 */
[----:B------:R-:W-:Y:S05]  /*6230*/  @P0 BRA `(.L_x_14) ;  /* 0x0000000000500947 */ /* 0x000fea0003800000 */
[----:B------:R-:W-:Y:S02]  /*6240*/  SHF.R.U32.HI R5, RZ, 0x10, R5 ;  /* 0x00000010ff057819 */ /* 0x000fe40000011605 */
[----:B------:R-:W-:-:S04]  /*6250*/  SHF.R.U32.HI R2, RZ, 0x10, R0 ;  /* 0x00000010ff027819 */ /* 0x000fc80000011600 */
[----:B------:R-:W-:-:S04]  /*6260*/  LOP3.LUT R5, R5, R2, RZ, 0xc0, !PT ;  /* 0x0000000205057212 */ /* 0x000fc800078ec0ff */
[----:B------:R-:W-:-:S13]  /*6270*/  ISETP.NE.AND P0, PT, R5, R2, PT ;  /* 0x000000020500720c */ /* 0x000fda0003f05270 */
[----:B------:R-:W-:Y:S05]  /*6280*/  @P0 BRA `(.L_x_15) ;  /* 0x0000000000300947 */ /* 0x000fea0003800000 */
[----:B------:R-:W-:Y:S01]  /*6290*/  R2UR UR4, R0 ;  /* 0x00000000000472ca */ /* 0x000fe200000e0000 */
[----:B------:R-:W-:Y:S01]  /*62a0*/  VOTEU.ANY UR5, UPT, PT ;  /* 0x0000000000057886 */ /* 0x000fe200038e0100 */
[----:B------:R-:W0:Y:S01]  /*62b0*/  S2R R0, SR_LANEID ;  /* 0x0000000000007919 */ /* 0x000e220000000000 */
[----:B------:R-:W-:-:S10]  /*62c0*/  UFLO.U32 UR5, UR5 ;  /* 0x00000005000572bd */ /* 0x000fd400080e0000 */
[----:B------:R-:W-:-:S06]  /*62d0*/  ULOP3.LUT UR4, URZ, UR4, URZ, 0x33, !UPT ;  /* 0x00000004ff047292 */ /* 0x000fcc000f8e33ff */
[----:B------:R-:W-:-:S04]  /*62e0*/  IMAD.U32 R2, RZ, RZ, UR4 ;  /* 0x00000004ff027e24 */ /* 0x000fc8000f8e00ff */
[----:B------:R-:W1:Y:S02]  /*62f0*/  REDUX UR7, R2 ;  /* 0x00000000020773c4 */ /* 0x000e640000000000 */
[----:B------:R2:W-:Y:S01]  /*6300*/  UTCATOMSWS.AND URZ, UR4 ;  /* 0x0000000400ff79e3 */ /* 0x0005e20008000000 */
[----:B0-----:R-:W-:Y:S01]  /*6310*/  ISETP.EQ.U32.AND P0, PT, R0, UR5, PT ;  /* 0x0000000500007c0c */ /* 0x001fe2000bf02070 */
[----:B-1----:R-:W-:-:S12]  /*6320*/  IMAD.U32 R0, RZ, RZ, UR7 ;  /* 0x00000007ff007e24 */ /* 0x002fd8000f8e00ff */
[----:B------:R2:W-:Y:S01]  /*6330*/  @P0 ATOMS.AND RZ, [UR6], R0 ;  /* 0x00000000ffff098c */ /* 0x0005e2000a800006 */
[----:B------:R-:W-:Y:S05]  /*6340*/  BRA `(.L_x_13) ;  /* 0x0000000000147947 */ /* 0x000fea0003800000 */
.L_x_15:
[----:B------:R-:W-:-:S07]  /*6350*/  MOV R2, 0x6370 ;  /* 0x0000637000027802 */ /* 0x000fce0000000f00 */
[----:B------:R-:W-:Y:S05]  /*6360*/  CALL.REL.NOINC `($__internal_0_$__cuda_sm10x_tcgen05_guardrail_trap_col_being_dealloced_not_returned_by_alloc) ;  /* 0x00000000002c7944 */ /* 0x000fea0003c00000 */
[----:B------:R-:W-:Y:S05]  /*6370*/  BRA `(.L_x_13) ;  /* 0x0000000000087947 */ /* 0x000fea0003800000 */
.L_x_14:
[----:B------:R-:W-:-:S07]  /*6380*/  MOV R2, 0x63a0 ;  /* 0x000063a000027802 */ /* 0x000fce0000000f00 */
[----:B------:R-:W-:Y:S05]  /*6390*/  CALL.REL.NOINC `($__internal_2_$__cuda_sm10x_tcgen05_guardrail_trap_unallocated_columns_being_dealloced) ;  /* 0x0000000000387944 */ /* 0x000fea0003c00000 */
.L_x_13:
[----:B------:R-:W-:Y:S01]  /*63a0*/  NOP ;  /* 0x0000000000007918 */ /* 0x000fe20000000000 */
[----:B--2---:R-:W-:Y:S05]  /*63b0*/  EXIT ;  /* 0x000000000000794d */ /* 0x004fea0003800000 */
.L_x_8:
[----:B------:R-:W0:Y:S02]  /*63c0*/  SYNCS.PHASECHK.TRANS64.TRYWAIT P1, [UR19], R4 ;  /* 0x00000004ff0075a7 */ /* 0x000e240008021113 */
[----:B0-----:R-:W-:Y:S05]  /*63d0*/  @!P1 BRA `(.L_x_8) ;  /* 0xfffffffc00f89947 */ /* 0x001fea000383ffff */
[----:B------:R-:W-:Y:S05]  /*63e0*/  BRA `(.L_x_16) ;  /* 0xffffffc000b07947 */ /* 0x000fea000383ffff */
.L_x_12:
[----:B------:R-:W0:Y:S02]  /*63f0*/  SYNCS.PHASECHK.TRANS64.TRYWAIT P0, [UR19], R3 ;  /* 0x00000003ff0075a7 */ /* 0x000e240008001113 */
[----:B0-----:R-:W-:Y:S05]  /*6400*/  @!P0 BRA `(.L_x_12) ;  /* 0xfffffffc00f88947 */ /* 0x001fea000383ffff */
[----:B------:R-:W-:Y:S05]  /*6410*/  BRA `(.L_x_11) ;  /* 0xffffffcc00f87947 */ /* 0x000fea000383ffff */
        .weak           $__internal_0_$__cuda_sm10x_tcgen05_guardrail_trap_col_being_dealloced_not_returned_by_alloc
        .type           $__internal_0_$__cuda_sm10x_tcgen05_guardrail_trap_col_being_dealloced_not_returned_by_alloc,@function
        .size           $__internal_0_$__cuda_sm10x_tcgen05_guardrail_trap_col_being_dealloced_not_returned_by_alloc,($__internal_1_$__cuda_sm10x_tcgen05_guardrail_trap_phase_invalid_during_alloc - $__internal_0_$__cuda_sm10x_tcgen05_guardrail_trap_col_being_dealloced_not_returned_by_alloc)
$__internal_0_$__cuda_sm10x_tcgen05_guardrail_trap_col_being_dealloced_not_returned_by_alloc:
[----:B------:R-:W-:Y:S05]  /*6420*/  BPT.TRAP 0x1 ;  /* 0x000000040000795c */ /* 0x000fea0000300000 */
[----:B------:R-:W-:-:S04]  /*6430*/  IMAD.MOV.U32 R3, RZ, RZ, 0x0 ;  /* 0x00000000ff037424 */ /* 0x000fc800078e00ff */
[----:B------:R-:W-:Y:S05]  /*6440*/  RET.REL.NODEC R2 `(matmul_kernel) ;  /* 0xffffff9802ec7950 */ /* 0x000fea0003c3ffff */
        .weak           $__internal_1_$__cuda_sm10x_tcgen05_guardrail_trap_phase_invalid_during_alloc
        .type           $__internal_1_$__cuda_sm10x_tcgen05_guardrail_trap_phase_invalid_during_alloc,@function
        .size           $__internal_1_$__cuda_sm10x_tcgen05_guardrail_trap_phase_invalid_during_alloc,($__internal_2_$__cuda_sm10x_tcgen05_guardrail_trap_unallocated_columns_being_dealloced - $__internal_1_$__cuda_sm10x_tcgen05_guardrail_trap_phase_invalid_during_alloc)
$__internal_1_$__cuda_sm10x_tcgen05_guardrail_trap_phase_invalid_during_alloc:
[----:B------:R-:W-:Y:S05]  /*6450*/  BPT.TRAP 0x1 ;  /* 0x000000040000795c */ /* 0x000fea0000300000 */
[----:B------:R-:W-:-:S04]  /*6460*/  IMAD.MOV.U32 R5, RZ, RZ, 0x0 ;  /* 0x00000000ff057424 */ /* 0x000fc800078e00ff */
[----:B------:R-:W-:Y:S05]  /*6470*/  RET.REL.NODEC R4 `(matmul_kernel) ;  /* 0xffffff9804e07950 */ /* 0x000fea0003c3ffff */
        .weak           $__internal_2_$__cuda_sm10x_tcgen05_guardrail_trap_unallocated_columns_being_dealloced
        .type           $__internal_2_$__cuda_sm10x_tcgen05_guardrail_trap_unallocated_columns_being_dealloced,@function
        .size           $__internal_2_$__cuda_sm10x_tcgen05_guardrail_trap_unallocated_columns_being_dealloced,(.L_x_20 - $__internal_2_$__cuda_sm10x_tcgen05_guardrail_trap_unallocated_columns_being_dealloced)
$__internal_2_$__cuda_sm10x_tcgen05_guardrail_trap_unallocated_columns_being_dealloced:
[----:B------:R-:W-:Y:S05]  /*6480*/  BPT.TRAP 0x1 ;  /* 0x000000040000795c */ /* 0x000fea0000300000 */
[----:B------:R-:W-:-:S04]  /*6490*/  IMAD.MOV.U32 R3, RZ, RZ, 0x0 ;  /* 0x00000000ff037424 */ /* 0x000fc800078e00ff */
[----:B------:R-:W-:Y:S05]  /*64a0*/  RET.REL.NODEC R2 `(matmul_kernel) ;  /* 0xffffff9802d47950 */ /* 0x000fea0003c3ffff */
.L_x_17:
[----:B------:R-:W-:-:S00]  /*64b0*/  BRA `(.L_x_17) ;  /* 0xfffffffc00fc7947 */ /* 0x000fc0000383ffff */
[----:B------:R-:W-:-:S00]  /*64c0*/  NOP ;  /* 0x0000000000007918 */ /* 0x000fc00000000000 */
        /* <DEDUP_REMOVED lines=11> */
.L_x_20:


//--------------------- .nv.shared.matmul_kernel  --------------------------
	.section	.nv.shared.matmul_kernel,"aw",@nobits
	.sectionflags	@""
	.align	16
	.zero		1024


//--------------------- .nv.shared.reserved.0     --------------------------
	.section	.nv.shared.reserved.0,"aw",@nobits
	.align	8
	.weak		__nv_reservedSMEM_offset_0_alias
	.size		__nv_reservedSMEM_offset_0_alias, 0, 64
	.other		__nv_reservedSMEM_offset_0_alias,@"STO_CUDA_RESERVED_SHARED STV_DEFAULT"
__nv_reservedSMEM_offset_0_alias:
	.zero		0
.nv.shared.reserved.0:
	.zero		64
	.weak		__nv_reservedSMEM_allocation_phase
	.type		__nv_reservedSMEM_allocation_phase,@object
	.size		__nv_reservedSMEM_allocation_phase,(.L_0 - __nv_reservedSMEM_allocation_phase)
__nv_reservedSMEM_allocation_phase:
	.zero		1
.L_0:
	.zero		7
	.weak		__nv_reservedSMEM_devtool_atexit_pc
	.type		__nv_reservedSMEM_devtool_atexit_pc,@object
	.size		__nv_reservedSMEM_devtool_atexit_pc,(__nv_reservedSMEM_allocation_mask - __nv_reservedSMEM_devtool_atexit_pc)
__nv_reservedSMEM_devtool_atexit_pc:
	.zero		8
	.weak		__nv_reservedSMEM_allocation_mask
	.type		__nv_reservedSMEM_allocation_mask,@object
	.size		__nv_reservedSMEM_allocation_mask,(.L_2 - __nv_reservedSMEM_allocation_mask)
__nv_reservedSMEM_allocation_mask:
	.zero		4
.L_2:


//--------------------- .nv.constant0.matmul_kernel --------------------------
	.section	.nv.constant0.matmul_kernel,"a",@progbits
	.sectionflags	@""
	.align	4
.nv.constant0.matmul_kernel:
	.zero		976


//--------------------- SYMBOLS --------------------------

	.type		.nv.reservedSmem.offset0,@object
	.size		.nv.reservedSmem.offset0,0x4
	.type		.nv.reservedSmem.cap,@object
	.size		.nv.reservedSmem.cap,0x4
